//
// Generated by NVIDIA NVVM Compiler
//
// Compiler Build ID: CL-36424714
// Cuda compilation tools, release 13.0, V13.0.88
// Based on NVVM 20.0.0
//

.version 9.0
.target sm_100
.address_size 64

	// .globl	_Z15generate_kernelP17curandStateMtgp32
.extern .func  (.param .b64 func_retval0) malloc
(
	.param .b64 malloc_param_0
)
;
.extern .func  (.param .b32 func_retval0) vprintf
(
	.param .b64 vprintf_param_0,
	.param .b64 vprintf_param_1
)
;
.global .align 4 .b8 precalc_xorwow_matrix[102400];
.global .align 4 .b8 precalc_xorwow_offset_matrix[102400];
.global .align 4 .b8 mrg32k3aM1[2304];
.global .align 4 .b8 mrg32k3aM2[2304];
.global .align 4 .b8 mrg32k3aM1SubSeq[2016];
.global .align 4 .b8 mrg32k3aM2SubSeq[2016];
.global .align 4 .b8 mrg32k3aM1Seq[2304];
.global .align 4 .b8 mrg32k3aM2Seq[2304];
.const .align 8 .b8 __cr_lgamma_table[72];
.global .align 1 .b8 $str[2] = {91};
.global .align 1 .b8 $str$1[4] = {44, 37, 100};
.global .align 1 .b8 $str$2[3] = {37, 100};
.global .align 1 .b8 $str$3[3] = {93, 10};

.visible .entry _Z15generate_kernelP17curandStateMtgp32(
	.param .u64 .ptr .align 1 _Z15generate_kernelP17curandStateMtgp32_param_0
)
{
	.local .align 8 .b8 	__local_depot0[8];
	.reg .b64 	%SP;
	.reg .b64 	%SPL;
	.reg .pred 	%p<14>;
	.reg .b16 	%rs<8>;
	.reg .b32 	%r<123>;
	.reg .b32 	%f<6>;
	.reg .b64 	%rd<97>;
	.reg .b64 	%fd<3>;

	mov.u64 	%SPL, __local_depot0;
	cvta.local.u64 	%SP, %SPL;
	ld.param.u64 	%rd10, [_Z15generate_kernelP17curandStateMtgp32_param_0];
	{ // callseq 0, 0
	.param .b64 param0;
	st.param.b64 	[param0], 102;
	.param .b64 retval0;
	call.uni (retval0), 
	malloc, 
	(
	param0
	);
	ld.param.b64 	%rd94, [retval0];
	} // callseq 0
	{ // callseq 1, 0
	.param .b64 param0;
	st.param.b64 	[param0], 102;
	.param .b64 retval0;
	call.uni (retval0), 
	malloc, 
	(
	param0
	);
	ld.param.b64 	%rd95, [retval0];
	} // callseq 1
	cvta.to.global.u64 	%rd13, %rd10;
	mov.b16 	%rs2, 0;
	st.u16 	[%rd94], %rs2;
	mov.b16 	%rs3, 1;
	st.u16 	[%rd94+2], %rs3;
	st.u16 	[%rd94+4], %rs2;
	st.u16 	[%rd94+6], %rs3;
	st.u16 	[%rd94+8], %rs2;
	st.u16 	[%rd94+10], %rs3;
	st.u16 	[%rd94+12], %rs2;
	st.u16 	[%rd94+14], %rs3;
	st.u16 	[%rd94+16], %rs2;
	st.u16 	[%rd94+18], %rs3;
	st.u16 	[%rd94+20], %rs2;
	st.u16 	[%rd94+22], %rs3;
	st.u16 	[%rd94+24], %rs2;
	st.u16 	[%rd94+26], %rs3;
	st.u16 	[%rd94+28], %rs2;
	st.u16 	[%rd94+30], %rs3;
	st.u16 	[%rd94+32], %rs2;
	st.u16 	[%rd94+34], %rs3;
	st.u16 	[%rd94+36], %rs2;
	st.u16 	[%rd94+38], %rs3;
	st.u16 	[%rd94+40], %rs2;
	st.u16 	[%rd94+42], %rs3;
	st.u16 	[%rd94+44], %rs2;
	st.u16 	[%rd94+46], %rs3;
	st.u16 	[%rd94+48], %rs2;
	st.u16 	[%rd94+50], %rs3;
	st.u16 	[%rd94+52], %rs2;
	st.u16 	[%rd94+54], %rs3;
	st.u16 	[%rd94+56], %rs2;
	st.u16 	[%rd94+58], %rs3;
	st.u16 	[%rd94+60], %rs2;
	st.u16 	[%rd94+62], %rs3;
	st.u16 	[%rd94+64], %rs2;
	st.u16 	[%rd94+66], %rs3;
	st.u16 	[%rd94+68], %rs2;
	st.u16 	[%rd94+70], %rs3;
	st.u16 	[%rd94+72], %rs2;
	st.u16 	[%rd94+74], %rs3;
	st.u16 	[%rd94+76], %rs2;
	st.u16 	[%rd94+78], %rs3;
	st.u16 	[%rd94+80], %rs2;
	st.u16 	[%rd94+82], %rs3;
	st.u16 	[%rd94+84], %rs2;
	st.u16 	[%rd94+86], %rs3;
	st.u16 	[%rd94+88], %rs2;
	st.u16 	[%rd94+90], %rs3;
	st.u16 	[%rd94+92], %rs2;
	st.u16 	[%rd94+94], %rs3;
	st.u16 	[%rd94+96], %rs2;
	st.u16 	[%rd94+98], %rs3;
	st.u16 	[%rd94+100], %rs2;
	mov.u32 	%r16, %ctaid.x;
	mul.wide.u32 	%rd14, %r16, 4112;
	add.s64 	%rd3, %rd13, %rd14;
	mov.u32 	%r17, %ntid.z;
	mov.u32 	%r18, %ntid.y;
	mul.lo.s32 	%r19, %r17, %r18;
	mov.u32 	%r20, %ntid.x;
	mul.lo.s32 	%r1, %r19, %r20;
	mov.u32 	%r21, %tid.z;
	mov.u32 	%r22, %tid.y;
	mov.u32 	%r23, %tid.x;
	mad.lo.s32 	%r24, %r20, %r22, %r23;
	mad.lo.s32 	%r2, %r19, %r21, %r24;
	mov.b32 	%r119, 0;
$L__BB0_1:
	mov.u64 	%rd4, %rd94;
	setp.ne.s32 	%p1, %r2, 0;
	ld.global.u64 	%rd15, [%rd3+4104];
	ld.global.v2.u32 	{%r25, %r26}, [%rd3+4096];
	mul.wide.s32 	%rd16, %r26, 4;
	add.s64 	%rd17, %rd15, %rd16;
	ld.u32 	%r27, [%rd17];
	add.s32 	%r28, %r25, %r2;
	shl.b32 	%r29, %r28, 2;
	cvt.u64.u32 	%rd18, %r29;
	and.b64  	%rd19, %rd18, 4092;
	add.s64 	%rd20, %rd3, %rd19;
	ld.global.u32 	%r30, [%rd20];
	add.s32 	%r31, %r29, 4;
	cvt.u64.u32 	%rd21, %r31;
	and.b64  	%rd22, %rd21, 4092;
	add.s64 	%rd23, %rd3, %rd22;
	ld.global.u32 	%r32, [%rd23];
	add.s32 	%r33, %r28, %r27;
	shl.b32 	%r34, %r33, 2;
	cvt.u64.u32 	%rd24, %r34;
	and.b64  	%rd25, %rd24, 4092;
	add.s64 	%rd26, %rd3, %rd25;
	ld.global.u32 	%r35, [%rd26];
	ld.u32 	%r36, [%rd15+40800];
	and.b32  	%r37, %r36, %r30;
	xor.b32  	%r38, %r37, %r32;
	ld.u32 	%r39, [%rd17+39200];
	shl.b32 	%r40, %r38, %r39;
	ld.u32 	%r41, [%rd17+40000];
	shr.u32 	%r42, %r35, %r41;
	xor.b32  	%r43, %r42, %r40;
	xor.b32  	%r44, %r43, %r38;
	mul.wide.s32 	%rd27, %r26, 60;
	add.s64 	%rd28, %rd17, %rd27;
	shl.b32 	%r45, %r44, 2;
	cvt.u64.u32 	%rd29, %r45;
	and.b64  	%rd30, %rd29, 60;
	add.s64 	%rd31, %rd28, %rd30;
	ld.u32 	%r46, [%rd31+800];
	xor.b32  	%r47, %r44, %r46;
	add.s32 	%r48, %r29, 1404;
	cvt.u64.u32 	%rd32, %r48;
	and.b64  	%rd33, %rd32, 4092;
	add.s64 	%rd34, %rd3, %rd33;
	st.global.u32 	[%rd34], %r47;
	add.s32 	%r49, %r34, -4;
	cvt.u64.u32 	%rd35, %r49;
	and.b64  	%rd36, %rd35, 4092;
	add.s64 	%rd37, %rd3, %rd36;
	ld.global.u32 	%r50, [%rd37];
	shr.u32 	%r51, %r50, 16;
	xor.b32  	%r52, %r51, %r50;
	shr.u32 	%r53, %r52, 8;
	xor.b32  	%r54, %r53, %r52;
	shl.b32 	%r55, %r54, 2;
	cvt.u64.u32 	%rd38, %r55;
	and.b64  	%rd39, %rd38, 60;
	add.s64 	%rd40, %rd28, %rd39;
	ld.u32 	%r56, [%rd40+13600];
	xor.b32  	%r4, %r56, %r47;
	bar.sync 	0;
	@%p1 bra 	$L__BB0_3;
	ld.global.u32 	%r57, [%rd3+4096];
	add.s32 	%r58, %r57, %r1;
	and.b32  	%r59, %r58, 1023;
	st.global.u32 	[%rd3+4096], %r59;
$L__BB0_3:
	bar.sync 	0;
	cvt.rn.f32.u32 	%f1, %r4;
	fma.rn.f32 	%f2, %f1, 0f2F800000, 0f2F000000;
	mul.f32 	%f3, %f2, 0f424C0000;
	cvt.rzi.s32.f32 	%r5, %f3;
	cvt.rn.f64.s32 	%fd1, %r5;
	add.f64 	%fd2, %fd1, 0d4039800000000000;
	cvt.rzi.s32.f64 	%r6, %fd2;
	mov.b64 	%rd96, 0;
	mov.b32 	%r121, 1;
	mov.b32 	%r120, 102;
$L__BB0_4:
	add.s32 	%r62, %r121, -1;
	setp.gt.s32 	%p2, %r5, %r62;
	setp.gt.s32 	%p3, %r62, %r6;
	or.pred  	%p4, %p2, %p3;
	@%p4 bra 	$L__BB0_11;
	setp.eq.s32 	%p5, %r120, 2;
	selp.b32 	%r63, 0, %r121, %p5;
	add.s64 	%rd44, %rd4, %rd96;
	ld.u16 	%rs1, [%rd44+-2];
	mul.wide.u32 	%rd45, %r63, 2;
	add.s64 	%rd46, %rd4, %rd45;
	ld.u16 	%rs5, [%rd46];
	setp.ne.s16 	%p6, %rs1, %rs5;
	@%p6 bra 	$L__BB0_7;
	add.s64 	%rd75, %rd95, %rd96;
	st.u16 	[%rd75], %rs1;
	bra.uni 	$L__BB0_12;
$L__BB0_7:
	setp.ne.s32 	%p7, %r2, 0;
	ld.global.u64 	%rd47, [%rd3+4104];
	ld.global.v2.u32 	{%r64, %r65}, [%rd3+4096];
	mul.wide.s32 	%rd48, %r65, 4;
	add.s64 	%rd49, %rd47, %rd48;
	ld.u32 	%r66, [%rd49];
	add.s32 	%r67, %r64, %r2;
	shl.b32 	%r68, %r67, 2;
	cvt.u64.u32 	%rd50, %r68;
	and.b64  	%rd51, %rd50, 4092;
	add.s64 	%rd52, %rd3, %rd51;
	ld.global.u32 	%r69, [%rd52];
	add.s32 	%r70, %r68, 4;
	cvt.u64.u32 	%rd53, %r70;
	and.b64  	%rd54, %rd53, 4092;
	add.s64 	%rd55, %rd3, %rd54;
	ld.global.u32 	%r71, [%rd55];
	add.s32 	%r72, %r67, %r66;
	shl.b32 	%r73, %r72, 2;
	cvt.u64.u32 	%rd56, %r73;
	and.b64  	%rd57, %rd56, 4092;
	add.s64 	%rd58, %rd3, %rd57;
	ld.global.u32 	%r74, [%rd58];
	ld.u32 	%r75, [%rd47+40800];
	and.b32  	%r76, %r75, %r69;
	xor.b32  	%r77, %r76, %r71;
	ld.u32 	%r78, [%rd49+39200];
	shl.b32 	%r79, %r77, %r78;
	ld.u32 	%r80, [%rd49+40000];
	shr.u32 	%r81, %r74, %r80;
	xor.b32  	%r82, %r81, %r79;
	xor.b32  	%r83, %r82, %r77;
	mul.wide.s32 	%rd59, %r65, 60;
	add.s64 	%rd60, %rd49, %rd59;
	shl.b32 	%r84, %r83, 2;
	cvt.u64.u32 	%rd61, %r84;
	and.b64  	%rd62, %rd61, 60;
	add.s64 	%rd63, %rd60, %rd62;
	ld.u32 	%r85, [%rd63+800];
	xor.b32  	%r86, %r83, %r85;
	add.s32 	%r87, %r68, 1404;
	cvt.u64.u32 	%rd64, %r87;
	and.b64  	%rd65, %rd64, 4092;
	add.s64 	%rd66, %rd3, %rd65;
	st.global.u32 	[%rd66], %r86;
	add.s32 	%r88, %r73, -4;
	cvt.u64.u32 	%rd67, %r88;
	and.b64  	%rd68, %rd67, 4092;
	add.s64 	%rd69, %rd3, %rd68;
	ld.global.u32 	%r89, [%rd69];
	shr.u32 	%r90, %r89, 16;
	xor.b32  	%r91, %r90, %r89;
	shr.u32 	%r92, %r91, 8;
	xor.b32  	%r93, %r92, %r91;
	shl.b32 	%r94, %r93, 2;
	cvt.u64.u32 	%rd70, %r94;
	and.b64  	%rd71, %rd70, 60;
	add.s64 	%rd72, %rd60, %rd71;
	ld.u32 	%r95, [%rd72+13600];
	xor.b32  	%r9, %r95, %r86;
	bar.sync 	0;
	@%p7 bra 	$L__BB0_9;
	ld.global.u32 	%r96, [%rd3+4096];
	add.s32 	%r97, %r96, %r1;
	and.b32  	%r98, %r97, 1023;
	st.global.u32 	[%rd3+4096], %r98;
$L__BB0_9:
	bar.sync 	0;
	cvt.rn.f32.u32 	%f4, %r9;
	fma.rn.f32 	%f5, %f4, 0f2F800000, 0f2F000000;
	setp.geu.f32 	%p8, %f5, 0f3F000000;
	@%p8 bra 	$L__BB0_12;
	ld.u16 	%rs6, [%rd44];
	setp.eq.s16 	%p9, %rs6, 0;
	selp.u16 	%rs7, 1, 0, %p9;
	add.s64 	%rd74, %rd95, %rd96;
	st.u16 	[%rd74], %rs7;
	bra.uni 	$L__BB0_12;
$L__BB0_11:
	add.s64 	%rd42, %rd4, %rd96;
	ld.u16 	%rs4, [%rd42];
	add.s64 	%rd43, %rd95, %rd96;
	st.u16 	[%rd43], %rs4;
$L__BB0_12:
	add.s64 	%rd96, %rd96, 2;
	add.s32 	%r121, %r121, 1;
	add.s32 	%r120, %r120, -2;
	setp.ne.s32 	%p10, %r121, 52;
	@%p10 bra 	$L__BB0_4;
	mov.u64 	%rd76, $str;
	cvta.global.u64 	%rd77, %rd76;
	{ // callseq 2, 0
	.param .b64 param0;
	st.param.b64 	[param0], %rd77;
	.param .b64 param1;
	st.param.b64 	[param1], 0;
	.param .b32 retval0;
	call.uni (retval0), 
	vprintf, 
	(
	param0, 
	param1
	);
	ld.param.b32 	%r100, [retval0];
	} // callseq 2
	mov.b32 	%r122, 0;
$L__BB0_14:
	add.u64 	%rd78, %SP, 0;
	add.u64 	%rd8, %SPL, 0;
	setp.eq.s32 	%p11, %r122, 0;
	mul.wide.u32 	%rd79, %r122, 2;
	add.s64 	%rd9, %rd95, %rd79;
	@%p11 bra 	$L__BB0_16;
	ld.s16 	%r102, [%rd9];
	st.local.u32 	[%rd8], %r102;
	mov.u64 	%rd80, $str$1;
	cvta.global.u64 	%rd81, %rd80;
	{ // callseq 3, 0
	.param .b64 param0;
	st.param.b64 	[param0], %rd81;
	.param .b64 param1;
	st.param.b64 	[param1], %rd78;
	.param .b32 retval0;
	call.uni (retval0), 
	vprintf, 
	(
	param0, 
	param1
	);
	ld.param.b32 	%r103, [retval0];
	} // callseq 3
	bra.uni 	$L__BB0_17;
$L__BB0_16:
	ld.s16 	%r105, [%rd95];
	st.local.u32 	[%rd8], %r105;
	mov.u64 	%rd83, $str$2;
	cvta.global.u64 	%rd84, %rd83;
	{ // callseq 4, 0
	.param .b64 param0;
	st.param.b64 	[param0], %rd84;
	.param .b64 param1;
	st.param.b64 	[param1], %rd78;
	.param .b32 retval0;
	call.uni (retval0), 
	vprintf, 
	(
	param0, 
	param1
	);
	ld.param.b32 	%r106, [retval0];
	} // callseq 4
$L__BB0_17:
	ld.s16 	%r108, [%rd9+2];
	st.local.u32 	[%rd8], %r108;
	mov.u64 	%rd86, $str$1;
	cvta.global.u64 	%rd87, %rd86;
	{ // callseq 5, 0
	.param .b64 param0;
	st.param.b64 	[param0], %rd87;
	.param .b64 param1;
	st.param.b64 	[param1], %rd78;
	.param .b32 retval0;
	call.uni (retval0), 
	vprintf, 
	(
	param0, 
	param1
	);
	ld.param.b32 	%r109, [retval0];
	} // callseq 5
	ld.s16 	%r111, [%rd9+4];
	st.local.u32 	[%rd8], %r111;
	{ // callseq 6, 0
	.param .b64 param0;
	st.param.b64 	[param0], %rd87;
	.param .b64 param1;
	st.param.b64 	[param1], %rd78;
	.param .b32 retval0;
	call.uni (retval0), 
	vprintf, 
	(
	param0, 
	param1
	);
	ld.param.b32 	%r112, [retval0];
	} // callseq 6
	setp.eq.s32 	%p12, %r122, 48;
	@%p12 bra 	$L__BB0_19;
	ld.s16 	%r114, [%rd9+6];
	st.local.u32 	[%rd8], %r114;
	cvta.global.u64 	%rd90, %rd86;
	{ // callseq 7, 0
	.param .b64 param0;
	st.param.b64 	[param0], %rd90;
	.param .b64 param1;
	st.param.b64 	[param1], %rd78;
	.param .b32 retval0;
	call.uni (retval0), 
	vprintf, 
	(
	param0, 
	param1
	);
	ld.param.b32 	%r115, [retval0];
	} // callseq 7
	add.s32 	%r122, %r122, 4;
	bra.uni 	$L__BB0_14;
$L__BB0_19:
	mov.u64 	%rd92, $str$3;
	cvta.global.u64 	%rd93, %rd92;
	{ // callseq 8, 0
	.param .b64 param0;
	st.param.b64 	[param0], %rd93;
	.param .b64 param1;
	st.param.b64 	[param1], 0;
	.param .b32 retval0;
	call.uni (retval0), 
	vprintf, 
	(
	param0, 
	param1
	);
	ld.param.b32 	%r117, [retval0];
	} // callseq 8
	add.s32 	%r119, %r119, 1;
	setp.ne.s32 	%p13, %r119, 1000;
	mov.u64 	%rd94, %rd95;
	mov.u64 	%rd95, %rd4;
	@%p13 bra 	$L__BB0_1;
	ret;

}


// ===== COMPILED SASS (sm_100) =====

	.target	sm_100

	.elftype	@"ET_EXEC"


//--------------------- .note.nv.tkinfo           --------------------------
	.section	.note.nv.tkinfo,"",@"SHT_NOTE"
	.sectionflags	@"SHF_NOTE_NV_TKINFO"
	.tkinfo
        /*0018*/ 	.word	0x00000002
        /*0030*/ 	.string	""
        /*0030*/ 	.string	"ptxas"
        /*0030*/ 	.string	"Cuda compilation tools, release 13.0, V13.0.88"
        /*0030*/ 	.string	"Build cuda_13.0.r13.0/compiler.36424714_0"
        /*0030*/ 	.string	"-arch sm_100 -m 64 "



//--------------------- .note.nv.cuinfo           --------------------------
	.section	.note.nv.cuinfo,"",@"SHT_NOTE"
	.sectionflags	@"SHF_NOTE_NV_CUINFO"
        /*0018*/ 	.short	0x0002
        /*001a*/ 	.short	0x0064
        /*001c*/ 	.short	0x0082
	.zero		2


//--------------------- .nv.info                  --------------------------
	.section	.nv.info,"",@"SHT_CUDA_INFO"
	.align	4


	//----- nvinfo : EIATTR_REGCOUNT
	.align		4
        /*0000*/ 	.byte	0x04, 0x2f
        /*0002*/ 	.short	(.L_14 - .L_13)
	.align		4
.L_13:
        /*0004*/ 	.word	index@(_Z15generate_kernelP17curandStateMtgp32)
        /*0008*/ 	.word	0x00000028


	//----- nvinfo : EIATTR_FRAME_SIZE
	.align		4
.L_14:
        /*000c*/ 	.byte	0x04, 0x11
        /*000e*/ 	.short	(.L_16 - .L_15)
	.align		4
.L_15:
        /*0010*/ 	.word	index@(_Z15generate_kernelP17curandStateMtgp32)
        /*0014*/ 	.word	0x00000008


	//----- nvinfo : EIATTR_MIN_STACK_SIZE
	.align		4
.L_16:
        /*0018*/ 	.byte	0x04, 0x12
        /*001a*/ 	.short	(.L_18 - .L_17)
	.align		4
.L_17:
        /*001c*/ 	.word	index@(_Z15generate_kernelP17curandStateMtgp32)
        /*0020*/ 	.word	0x00000008
.L_18:


//--------------------- .nv.compat                --------------------------
	.section	.nv.compat,"",@"SHT_CUDA_COMPAT_INFO"
	.align	4
        /*0000*/ 	.byte	0x02, 0x09, 0x00, 0x00, 0x02, 0x02, 0x01, 0x00, 0x02, 0x05, 0x05, 0x00, 0x03, 0x07, 0x01, 0x01
        /*0010*/ 	.byte	0x02, 0x03, 0x00, 0x00, 0x02, 0x06, 0x01, 0x00, 0x04, 0x0b, 0x08, 0x00, 0x01, 0x00, 0x00, 0x00
        /*0020*/ 	.byte	0x00, 0x00, 0x00, 0x00


//--------------------- .nv.info._Z15generate_kernelP17curandStateMtgp32 --------------------------
	.section	.nv.info._Z15generate_kernelP17curandStateMtgp32,"",@"SHT_CUDA_INFO"
	.sectionflags	@""
	.align	4


	//----- nvinfo : EIATTR_CUDA_API_VERSION
	.align		4
        /*0000*/ 	.byte	0x04, 0x37
        /*0002*/ 	.short	(.L_20 - .L_19)
.L_19:
        /*0004*/ 	.word	0x00000082


	//----- nvinfo : EIATTR_KPARAM_INFO
	.align		4
.L_20:
        /*0008*/ 	.byte	0x04, 0x17
        /*000a*/ 	.short	(.L_22 - .L_21)
.L_21:
        /*000c*/ 	.word	0x00000000
        /*0010*/ 	.short	0x0000
        /*0012*/ 	.short	0x0000
        /*0014*/ 	.byte	0x00, 0xf5, 0x21, 0x00


	//----- nvinfo : EIATTR_SPARSE_MMA_MASK
	.align		4
.L_22:
        /*0018*/ 	.byte	0x03, 0x50
        /*001a*/ 	.short	0x0000


	//----- nvinfo : EIATTR_MAXREG_COUNT
	.align		4
        /*001c*/ 	.byte	0x03, 0x1b
        /*001e*/ 	.short	0x00ff


	//----- nvinfo : EIATTR_NUM_BARRIERS
	.align		4
        /*0020*/ 	.byte	0x02, 0x4c
        /*0022*/ 	.byte	0x01
	.zero		1


	//----- nvinfo : EIATTR_EXTERNS
	.align		4
        /*0024*/ 	.byte	0x04, 0x0f
        /*0026*/ 	.short	(.L_24 - .L_23)


	//   ....[0]....
	.align		4
.L_23:
        /*0028*/ 	.word	index@(malloc)


	//   ....[1]....
	.align		4
        /*002c*/ 	.word	index@(vprintf)


	//----- nvinfo : EIATTR_MERCURY_ISA_VERSION
	.align		4
.L_24:
        /*0030*/ 	.byte	0x03, 0x5f
        /*0032*/ 	.short	0x0101


	//----- nvinfo : EIATTR_VRC_CTA_INIT_COUNT
	.align		4
        /*0034*/ 	.byte	0x02, 0x4a
	.zero		1
	.zero		1


	//----- nvinfo : EIATTR_SYSCALL_OFFSETS
	.align		4
        /*0038*/ 	.byte	0x04, 0x46
        /*003a*/ 	.short	(.L_26 - .L_25)


	//   ....[0]....
.L_25:
        /*003c*/ 	.word	0x000000b0


	//   ....[1]....
        /*0040*/ 	.word	0x00000130


	//   ....[2]....
        /*0044*/ 	.word	0x00001780


	//   ....[3]....
        /*0048*/ 	.word	0x000018d0


	//   ....[4]....
        /*004c*/ 	.word	0x000019b0


	//   ....[5]....
        /*0050*/ 	.word	0x00001a90


	//   ....[6]....
        /*0054*/ 	.word	0x00001b50


	//   ....[7]....
        /*0058*/ 	.word	0x00001c30


	//   ....[8]....
        /*005c*/ 	.word	0x00001ce0


	//----- nvinfo : EIATTR_EXIT_INSTR_OFFSETS
	.align		4
.L_26:
        /*0060*/ 	.byte	0x04, 0x1c
        /*0062*/ 	.short	(.L_28 - .L_27)


	//   ....[0]....
.L_27:
        /*0064*/ 	.word	0x00001d50


	//----- nvinfo : EIATTR_CRS_STACK_SIZE
	.align		4
.L_28:
        /*0068*/ 	.byte	0x04, 0x1e
        /*006a*/ 	.short	(.L_30 - .L_29)
.L_29:
        /*006c*/ 	.word	0x00000000


	//----- nvinfo : EIATTR_CBANK_PARAM_SIZE
	.align		4
.L_30:
        /*0070*/ 	.byte	0x03, 0x19
        /*0072*/ 	.short	0x0008


	//----- nvinfo : EIATTR_PARAM_CBANK
	.align		4
        /*0074*/ 	.byte	0x04, 0x0a
        /*0076*/ 	.short	(.L_32 - .L_31)
	.align		4
.L_31:
        /*0078*/ 	.word	index@(.nv.constant0._Z15generate_kernelP17curandStateMtgp32)
        /*007c*/ 	.short	0x0380
        /*007e*/ 	.short	0x0008


	//----- nvinfo : EIATTR_SW_WAR
	.align		4
.L_32:
        /*0080*/ 	.byte	0x04, 0x36
        /*0082*/ 	.short	(.L_34 - .L_33)
.L_33:
        /*0084*/ 	.word	0x00000008
.L_34:


//--------------------- .nv.callgraph             --------------------------
	.section	.nv.callgraph,"",@"SHT_CUDA_CALLGRAPH"
	.align	4
	.sectionentsize	8
	.align		4
        /*0000*/ 	.word	0x00000000
	.align		4
        /*0004*/ 	.word	0xffffffff
	.align		4
        /*0008*/ 	.word	index@(_Z15generate_kernelP17curandStateMtgp32)
	.align		4
        /*000c*/ 	.word	index@(vprintf)
	.align		4
        /*0010*/ 	.word	index@(_Z15generate_kernelP17curandStateMtgp32)
	.align		4
        /*0014*/ 	.word	index@(malloc)
	.align		4
        /*0018*/ 	.word	0x00000000
	.align		4
        /*001c*/ 	.word	0xfffffffe
	.align		4
        /*0020*/ 	.word	0x00000000
	.align		4
        /*0024*/ 	.word	0xfffffffd
	.align		4
        /*0028*/ 	.word	0x00000000
	.align		4
        /*002c*/ 	.word	0xfffffffc


//--------------------- .nv.constant4             --------------------------
	.section	.nv.constant4,"a",@progbits
	.align	8
	.align		8
.nv.constant4:
        /*0000*/ 	.dword	malloc
	.align		8
        /*0008*/ 	.dword	vprintf
	.align		8
        /*0010*/ 	.dword	precalc_xorwow_matrix
	.align		8
        /*0018*/ 	.dword	precalc_xorwow_offset_matrix
	.align		8
        /*0020*/ 	.dword	mrg32k3aM1
	.align		8
        /*0028*/ 	.dword	mrg32k3aM2
	.align		8
        /*0030*/ 	.dword	mrg32k3aM1SubSeq
	.align		8
        /*0038*/ 	.dword	mrg32k3aM2SubSeq
	.align		8
        /*0040*/ 	.dword	mrg32k3aM1Seq
	.align		8
        /*0048*/ 	.dword	mrg32k3aM2Seq
	.align		8
        /*0050*/ 	.dword	$str
	.align		8
        /*0058*/ 	.dword	$str$1
	.align		8
        /*0060*/ 	.dword	$str$2
	.align		8
        /*0068*/ 	.dword	$str$3


//--------------------- .nv.constant3             --------------------------
	.section	.nv.constant3,"a",@progbits
	.align	8
.nv.constant3:
	.type		__cr_lgamma_table,@object
	.size		__cr_lgamma_table,(.L_8 - __cr_lgamma_table)
__cr_lgamma_table:
        /*0000*/ 	.byte	0x00, 0x00, 0x00, 0x00, 0x00, 0x00, 0x00, 0x00, 0x00, 0x00, 0x00, 0x00, 0x00, 0x00, 0x00, 0x00
        /*0010*/ 	.byte	0xef, 0x39, 0xfa, 0xfe, 0x42, 0x2e, 0xe6, 0x3f, 0x02, 0x20, 0x2a, 0xfa, 0x0b, 0xab, 0xfc, 0x3f
        /*0020*/ 	.byte	0xf9, 0x2c, 0x92, 0x7c, 0xa7, 0x6c, 0x09, 0x40, 0xc9, 0x79, 0x44, 0x3c, 0x64, 0x26, 0x13, 0x40
        /*0030*/ 	.byte	0xca, 0x01, 0xcf, 0x3a, 0x27, 0x51, 0x1a, 0x40, 0x30, 0xcc, 0x2d, 0xf3, 0xe1, 0x0c, 0x21, 0x40
        /*0040*/ 	.byte	0x0d, 0xb7, 0xfc, 0x82, 0x8e, 0x35, 0x25, 0x40
.L_8:


//--------------------- .text._Z15generate_kernelP17curandStateMtgp32 --------------------------
	.section	.text._Z15generate_kernelP17curandStateMtgp32,"ax",@progbits
	.align	128
        .global         _Z15generate_kernelP17curandStateMtgp32
        .type           _Z15generate_kernelP17curandStateMtgp32,@function
        .size           _Z15generate_kernelP17curandStateMtgp32,(.L_x_21 - _Z15generate_kernelP17curandStateMtgp32)
        .other          _Z15generate_kernelP17curandStateMtgp32,@"STO_CUDA_ENTRY STV_DEFAULT"
_Z15generate_kernelP17curandStateMtgp32:
.text._Z15generate_kernelP17curandStateMtgp32:
[----:B------:R-:W0:Y:S01]  /*0000*/  LDC R1, c[0x0][0x37c] ;  /* 0x0000df00ff017b82 */ /* 0x000e220000000800 */
[----:B------:R-:W-:Y:S01]  /*0010*/  MOV R18, 0x0 ;  /* 0x0000000000127802 */ /* 0x000fe20000000f00 */
[----:B------:R-:W1:Y:S01]  /*0020*/  LDCU UR4, c[0x0][0x2f8] ;  /* 0x00005f00ff0477ac */ /* 0x000e620008000800 */
[----:B0-----:R-:W-:-:S05]  /*0030*/  VIADD R1, R1, 0xfffffff8 ;  /* 0xfffffff801017836 */ /* 0x001fca0000000000 */
[----:B------:R0:W2:Y:S01]  /*0040*/  LDC.64 R6, c[0x4][R18] ;  /* 0x0100000012067b82 */ /* 0x0000a20000000a00 */
[----:B------:R-:W3:Y:S01]  /*0050*/  LDCU UR5, c[0x0][0x2fc] ;  /* 0x00005f80ff0577ac */ /* 0x000ee20008000800 */
[----:B------:R-:W-:Y:S02]  /*0060*/  IMAD.MOV.U32 R4, RZ, RZ, 0x66 ;  /* 0x00000066ff047424 */ /* 0x000fe400078e00ff */
[----:B------:R-:W-:Y:S01]  /*0070*/  IMAD.MOV.U32 R5, RZ, RZ, RZ ;  /* 0x000000ffff057224 */ /* 0x000fe200078e00ff */
[----:B-1----:R-:W-:-:S05]  /*0080*/  IADD3 R24, P0, PT, R1, UR4, RZ ;  /* 0x0000000401187c10 */ /* 0x002fca000ff1e0ff */
[----:B0--3--:R-:W-:-:S08]  /*0090*/  IMAD.X R2, RZ, RZ, UR5, P0 ;  /* 0x00000005ff027e24 */ /* 0x009fd000080e06ff */
[----:B------:R-:W-:-:S07]  /*00a0*/  LEPC R20, `(.L_x_0) ;  /* 0x000000001014794e */ /* 0x000fce0000000000 */
[----:B--2---:R-:W-:Y:S05]  /*00b0*/  CALL.ABS.NOINC R6 ;  /* 0x0000000006007343 */ /* 0x004fea0003c00000 */
.L_x_0:
[----:B------:R-:W0:Y:S01]  /*00c0*/  LDC.64 R16, c[0x0][0x358] ;  /* 0x0000d600ff107b82 */ /* 0x000e220000000a00 */
[----:B------:R-:W-:Y:S02]  /*00d0*/  IMAD.MOV.U32 R19, RZ, RZ, R5 ;  /* 0x000000ffff137224 */ /* 0x000fe400078e0005 */
[----:B------:R-:W-:-:S05]  /*00e0*/  IMAD.MOV.U32 R5, RZ, RZ, RZ ;  /* 0x000000ffff057224 */ /* 0x000fca00078e00ff */
[----:B------:R1:W2:Y:S02]  /*00f0*/  LDC.64 R6, c[0x4][R18] ;  /* 0x0100000012067b82 */ /* 0x0002a40000000a00 */
[----:B-1----:R-:W-:Y:S02]  /*0100*/  IMAD.MOV.U32 R18, RZ, RZ, R4 ;  /* 0x000000ffff127224 */ /* 0x002fe400078e0004 */
[----:B------:R-:W-:-:S07]  /*0110*/  IMAD.MOV.U32 R4, RZ, RZ, 0x66 ;  /* 0x00000066ff047424 */ /* 0x000fce00078e00ff */
[----:B------:R-:W-:-:S07]  /*0120*/  LEPC R20, `(.L_x_1) ;  /* 0x000000001014794e */ /* 0x000fce0000000000 */
[----:B0-2---:R-:W-:Y:S05]  /*0130*/  CALL.ABS.NOINC R6 ;  /* 0x0000000006007343 */ /* 0x005fea0003c00000 */
.L_x_1:
[C---:B------:R-:W-:Y:S01]  /*0140*/  R2UR UR4, R16.reuse ;  /* 0x00000000100472ca */ /* 0x040fe200000e0000 */
[----:B------:R-:W-:Y:S01]  /*0150*/  IMAD.MOV.U32 R9, RZ, RZ, 0x1 ;  /* 0x00000001ff097424 */ /* 0x000fe200078e00ff */
[C---:B------:R-:W-:Y:S01]  /*0160*/  R2UR UR5, R17.reuse ;  /* 0x00000000110572ca */ /* 0x040fe200000e0000 */
[----:B------:R-:W0:Y:S01]  /*0170*/  S2R R6, SR_TID.Y ;  /* 0x0000000000067919 */ /* 0x000e220000002200 */
[C---:B------:R-:W-:Y:S01]  /*0180*/  R2UR UR6, R16.reuse ;  /* 0x00000000100672ca */ /* 0x040fe200000e0000 */
[----:B------:R-:W1:Y:S01]  /*0190*/  LDC.64 R22, c[0x0][0x380] ;  /* 0x0000e000ff167b82 */ /* 0x000e620000000a00 */
[C---:B------:R-:W-:Y:S01]  /*01a0*/  R2UR UR7, R17.reuse ;  /* 0x00000000110772ca */ /* 0x040fe200000e0000 */
[----:B------:R-:W0:Y:S01]  /*01b0*/  S2R R31, SR_TID.X ;  /* 0x00000000001f7919 */ /* 0x000e220000002100 */
[C---:B------:R-:W-:Y:S01]  /*01c0*/  R2UR UR8, R16.reuse ;  /* 0x00000000100872ca */ /* 0x040fe200000e0000 */
[----:B------:R-:W-:Y:S01]  /*01d0*/  IMAD.MOV.U32 R26, RZ, RZ, R4 ;  /* 0x000000ffff1a7224 */ /* 0x000fe200078e0004 */
[C---:B------:R-:W-:Y:S01]  /*01e0*/  R2UR UR9, R17.reuse ;  /* 0x00000000110972ca */ /* 0x040fe200000e0000 */
[----:B------:R-:W2:Y:S01]  /*01f0*/  S2R R0, SR_TID.Z ;  /* 0x0000000000007919 */ /* 0x000ea20000002300 */
[C---:B------:R-:W-:Y:S01]  /*0200*/  R2UR UR10, R16.reuse ;  /* 0x00000000100a72ca */ /* 0x040fe200000e0000 */
[----:B------:R-:W-:Y:S01]  /*0210*/  IMAD.MOV.U32 R25, RZ, RZ, R5 ;  /* 0x000000ffff197224 */ /* 0x000fe200078e0005 */
[C---:B------:R-:W-:Y:S01]  /*0220*/  R2UR UR11, R17.reuse ;  /* 0x00000000110b72ca */ /* 0x040fe200000e0000 */
[----:B------:R-:W1:Y:S01]  /*0230*/  S2R R3, SR_CTAID.X ;  /* 0x0000000000037919 */ /* 0x000e620000002500 */
[C---:B------:R-:W-:Y:S01]  /*0240*/  R2UR UR12, R16.reuse ;  /* 0x00000000100c72ca */ /* 0x040fe200000e0000 */
[----:B------:R-:W-:Y:S01]  /*0250*/  IMAD.MOV.U32 R30, RZ, RZ, RZ ;  /* 0x000000ffff1e7224 */ /* 0x000fe200078e00ff */
[C---:B------:R-:W-:Y:S01]  /*0260*/  R2UR UR13, R17.reuse ;  /* 0x00000000110d72ca */ /* 0x040fe200000e0000 */
[----:B------:R3:W-:Y:S01]  /*0270*/  ST.E.U16 desc[UR4][R18.64+0x2], R9 ;  /* 0x0000020912007985 */ /* 0x0007e2000c101504 */
[C---:B------:R-:W-:Y:S01]  /*0280*/  R2UR UR14, R16.reuse ;  /* 0x00000000100e72ca */ /* 0x040fe200000e0000 */
[----:B------:R-:W4:Y:S01]  /*0290*/  LDCU UR4, c[0x0][0x368] ;  /* 0x00006d00ff0477ac */ /* 0x000f220008000800 */
[C---:B------:R-:W-:Y:S01]  /*02a0*/  R2UR UR15, R17.reuse ;  /* 0x00000000110f72ca */ /* 0x040fe200000e0000 */
[----:B------:R3:W-:Y:S01]  /*02b0*/  ST.E.U16 desc[UR6][R18.64+0x6], R9 ;  /* 0x0000060912007985 */ /* 0x0007e2000c101506 */
[C---:B------:R-:W-:Y:S01]  /*02c0*/  R2UR UR16, R16.reuse ;  /* 0x00000000101072ca */ /* 0x040fe200000e0000 */
[----:B------:R-:W4:Y:S01]  /*02d0*/  LDCU UR5, c[0x0][0x364] ;  /* 0x00006c80ff0577ac */ /* 0x000f220008000800 */
[C---:B------:R-:W-:Y:S01]  /*02e0*/  R2UR UR17, R17.reuse ;  /* 0x00000000111172ca */ /* 0x040fe200000e0000 */
[----:B------:R-:W0:Y:S01]  /*02f0*/  LDC R29, c[0x0][0x360] ;  /* 0x0000d800ff1d7b82 */ /* 0x000e220000000800 */
[----:B------:R-:W-:Y:S01]  /*0300*/  R2UR UR18, R16 ;  /* 0x00000000101272ca */ /* 0x000fe200000e0000 */
[----:B------:R3:W-:Y:S01]  /*0310*/  ST.E.U16 desc[UR8][R18.64+0xa], R9 ;  /* 0x00000a0912007985 */ /* 0x0007e2000c101508 */
[----:B------:R-:W-:-:S02]  /*0320*/  R2UR UR19, R17 ;  /* 0x00000000111372ca */ /* 0x000fc400000e0000 */
[C---:B------:R-:W-:Y:S01]  /*0330*/  R2UR UR20, R16.reuse ;  /* 0x00000000101472ca */ /* 0x040fe200000e0000 */
[----:B------:R3:W-:Y:S01]  /*0340*/  ST.E.U16 desc[UR10][R18.64+0xe], R9 ;  /* 0x00000e0912007985 */ /* 0x0007e2000c10150a */
[C---:B------:R-:W-:Y:S02]  /*0350*/  R2UR UR21, R17.reuse ;  /* 0x00000000111572ca */ /* 0x040fe400000e0000 */
[C---:B------:R-:W-:Y:S01]  /*0360*/  R2UR UR22, R16.reuse ;  /* 0x00000000101672ca */ /* 0x040fe200000e0000 */
[----:B------:R3:W-:Y:S01]  /*0370*/  ST.E.U16 desc[UR12][R18.64+0x12], R9 ;  /* 0x0000120912007985 */ /* 0x0007e2000c10150c */
[C---:B------:R-:W-:Y:S02]  /*0380*/  R2UR UR23, R17.reuse ;  /* 0x00000000111772ca */ /* 0x040fe400000e0000 */
[C---:B------:R-:W-:Y:S01]  /*0390*/  R2UR UR24, R16.reuse ;  /* 0x00000000101872ca */ /* 0x040fe200000e0000 */
[----:B------:R3:W-:Y:S01]  /*03a0*/  ST.E.U16 desc[UR14][R18.64+0x16], R9 ;  /* 0x0000160912007985 */ /* 0x0007e2000c10150e */
[C---:B------:R-:W-:Y:S01]  /*03b0*/  R2UR UR25, R17.reuse ;  /* 0x00000000111972ca */ /* 0x040fe200000e0000 */
[----:B----4-:R-:W-:Y:S01]  /*03c0*/  UIMAD UR4, UR4, UR5, URZ ;  /* 0x00000005040472a4 */ /* 0x010fe2000f8e02ff */
[C---:B------:R-:W-:Y:S01]  /*03d0*/  R2UR UR26, R16.reuse ;  /* 0x00000000101a72ca */ /* 0x040fe200000e0000 */
[----:B------:R3:W-:Y:S01]  /*03e0*/  ST.E.U16 desc[UR16][R18.64+0x1a], R9 ;  /* 0x00001a0912007985 */ /* 0x0007e2000c101510 */
[----:B------:R-:W-:Y:S01]  /*03f0*/  R2UR UR27, R17 ;  /* 0x00000000111b72ca */ /* 0x000fe200000e0000 */
[----:B-1----:R-:W-:Y:S01]  /*0400*/  IMAD.WIDE.U32 R22, R3, 0x1010, R22 ;  /* 0x0000101003167825 */ /* 0x002fe200078e0016 */
[C---:B------:R-:W-:Y:S01]  /*0410*/  R2UR UR28, R16.reuse ;  /* 0x00000000101c72ca */ /* 0x040fe200000e0000 */
[----:B------:R3:W-:Y:S01]  /*0420*/  ST.E.U16 desc[UR18][R18.64+0x1e], R9 ;  /* 0x00001e0912007985 */ /* 0x0007e2000c101512 */
[----:B------:R-:W-:Y:S01]  /*0430*/  R2UR UR29, R17 ;  /* 0x00000000111d72ca */ /* 0x000fe200000e0000 */
[----:B0-----:R-:W-:Y:S01]  /*0440*/  IMAD R31, R29, R6, R31 ;  /* 0x000000061d1f7224 */ /* 0x001fe200078e021f */
[----:B------:R-:W-:Y:S01]  /*0450*/  R2UR UR30, R16 ;  /* 0x00000000101e72ca */ /* 0x000fe200000e0000 */
[----:B------:R3:W-:Y:S01]  /*0460*/  ST.E.U16 desc[UR20][R18.64+0x22], R9 ;  /* 0x0000220912007985 */ /* 0x0007e2000c101514 */
[C---:B------:R-:W-:Y:S01]  /*0470*/  R2UR UR31, R17.reuse ;  /* 0x00000000111f72ca */ /* 0x040fe200000e0000 */
[----:B--2---:R-:W-:Y:S01]  /*0480*/  IMAD R31, R0, UR4, R31 ;  /* 0x00000004001f7c24 */ /* 0x004fe2000f8e021f */
[C---:B------:R-:W-:Y:S01]  /*0490*/  R2UR UR32, R16.reuse ;  /* 0x00000000102072ca */ /* 0x040fe200000e0000 */
[----:B------:R3:W-:Y:S01]  /*04a0*/  ST.E.U16 desc[UR22][R18.64+0x26], R9 ;  /* 0x0000260912007985 */ /* 0x0007e2000c101516 */
[----:B------:R-:W-:Y:S01]  /*04b0*/  R2UR UR33, R17 ;  /* 0x00000000112172ca */ /* 0x000fe200000e0000 */
[----:B------:R-:W-:Y:S01]  /*04c0*/  IMAD R29, R29, UR4, RZ ;  /* 0x000000041d1d7c24 */ /* 0x000fe2000f8e02ff */
        /* <DEDUP_REMOVED lines=33> */
[----:B------:R-:W-:Y:S01]  /*06e0*/  R2UR UR56, R16 ;  /* 0x00000000103872ca */ /* 0x000fe200000e0000 */
[----:B------:R3:W-:Y:S01]  /*06f0*/  ST.E.U16 desc[UR46][R18.64+0x56], R9 ;  /* 0x0000560912007985 */ /* 0x0007e2000c10152e */
[----:B------:R-:W-:-:S03]  /*0700*/  R2UR UR57, R17 ;  /* 0x00000000113972ca */ /* 0x000fc600000e0000 */
[----:B------:R3:W-:Y:S04]  /*0710*/  ST.E.U16 desc[UR48][R18.64+0x5a], R9 ;  /* 0x00005a0912007985 */ /* 0x0007e8000c101530 */
[----:B------:R3:W-:Y:S04]  /*0720*/  ST.E.U16 desc[UR50][R18.64+0x5e], R9 ;  /* 0x00005e0912007985 */ /* 0x0007e8000c101532 */
[----:B------:R3:W-:Y:S04]  /*0730*/  ST.E.U16 desc[UR52][R18.64+0x62], R9 ;  /* 0x0000620912007985 */ /* 0x0007e8000c101534 */
[----:B------:R3:W-:Y:S04]  /*0740*/  ST.E.U16 desc[UR6][R18.64], RZ ;  /* 0x000000ff12007985 */ /* 0x0007e8000c101506 */
        /* <DEDUP_REMOVED lines=24> */
[----:B------:R3:W-:Y:S02]  /*08d0*/  ST.E.U16 desc[UR56][R18.64+0x64], RZ ;  /* 0x000064ff12007985 */ /* 0x0007e4000c101538 */
.L_x_19:
[C---:B------:R-:W-:Y:S02]  /*08e0*/  R2UR UR4, R16.reuse ;  /* 0x00000000100472ca */ /* 0x040fe400000e0000 */
[C---:B------:R-:W-:Y:S02]  /*08f0*/  R2UR UR5, R17.reuse ;  /* 0x00000000110572ca */ /* 0x040fe400000e0000 */
[----:B------:R-:W-:Y:S02]  /*0900*/  R2UR UR6, R16 ;  /* 0x00000000100672ca */ /* 0x000fe400000e0000 */
[----:B------:R-:W-:-:S09]  /*0910*/  R2UR UR7, R17 ;  /* 0x00000000110772ca */ /* 0x000fd200000e0000 */
[----:B------:R-:W2:Y:S04]  /*0920*/  LDG.E.64 R4, desc[UR4][R22.64+0x1008] ;  /* 0x0010080416047981 */ /* 0x000ea8000c1e1b00 */
[----:B---3--:R-:W2:Y:S02]  /*0930*/  LDG.E.64 R8, desc[UR6][R22.64+0x1000] ;  /* 0x0010000616087981 */ /* 0x008ea4000c1e1b00 */
[----:B--2---:R-:W-:-:S05]  /*0940*/  IMAD.WIDE R6, R9, 0x4, R4 ;  /* 0x0000000409067825 */ /* 0x004fca00078e0204 */
[----:B------:R-:W2:Y:S01]  /*0950*/  LD.E R3, desc[UR4][R6.64] ;  /* 0x0000000406037980 */ /* 0x000ea2000c101900 */
[----:B------:R-:W-:Y:S01]  /*0960*/  IMAD.IADD R8, R31, 0x1, R8 ;  /* 0x000000011f087824 */ /* 0x000fe200078e0208 */
[----:B------:R-:W-:Y:S02]  /*0970*/  R2UR UR10, R16 ;  /* 0x00000000100a72ca */ /* 0x000fe400000e0000 */
[C---:B------:R-:W-:Y:S01]  /*0980*/  R2UR UR11, R17.reuse ;  /* 0x00000000110b72ca */ /* 0x040fe200000e0000 */
[----:B------:R-:W-:Y:S01]  /*0990*/  IMAD.SHL.U32 R0, R8, 0x4, RZ ;  /* 0x0000000408007824 */ /* 0x000fe200078e00ff */
[----:B------:R-:W-:Y:S02]  /*09a0*/  R2UR UR8, R16 ;  /* 0x00000000100872ca */ /* 0x000fe400000e0000 */
[----:B------:R-:W-:Y:S02]  /*09b0*/  R2UR UR9, R17 ;  /* 0x00000000110972ca */ /* 0x000fe400000e0000 */
[----:B------:R-:W-:-:S02]  /*09c0*/  LOP3.LUT R15, R0, 0xffc, RZ, 0xc0, !PT ;  /* 0x00000ffc000f7812 */ /* 0x000fc400078ec0ff */
[----:B------:R-:W-:Y:S02]  /*09d0*/  R2UR UR14, R16 ;  /* 0x00000000100e72ca */ /* 0x000fe400000e0000 */
[----:B------:R-:W-:Y:S02]  /*09e0*/  IADD3 R14, P0, PT, R22, R15, RZ ;  /* 0x0000000f160e7210 */ /* 0x000fe40007f1e0ff */
[C---:B------:R-:W-:Y:S01]  /*09f0*/  R2UR UR15, R17.reuse ;  /* 0x00000000110f72ca */ /* 0x040fe200000e0000 */
[----:B------:R-:W3:Y:S01]  /*0a00*/  LD.E R4, desc[UR10][R4.64+0x9f60] ;  /* 0x009f600a04047980 */ /* 0x000ee2000c101900 */
[----:B------:R-:W-:Y:S01]  /*0a10*/  R2UR UR12, R16 ;  /* 0x00000000100c72ca */ /* 0x000fe200000e0000 */
[----:B------:R-:W-:Y:S01]  /*0a20*/  IMAD.X R15, RZ, RZ, R23, P0 ;  /* 0x000000ffff0f7224 */ /* 0x000fe200000e0617 */
[----:B------:R-:W-:-:S04]  /*0a30*/  R2UR UR13, R17 ;  /* 0x00000000110d72ca */ /* 0x000fc800000e0000 */
[----:B------:R-:W3:Y:S05]  /*0a40*/  LDG.E R14, desc[UR4][R14.64] ;  /* 0x000000040e0e7981 */ /* 0x000eea000c1e1900 */
[----:B------:R-:W4:Y:S04]  /*0a50*/  LD.E R27, desc[UR14][R6.64+0x9c40] ;  /* 0x009c400e061b7980 */ /* 0x000f28000c101900 */
[----:B------:R-:W5:Y:S01]  /*0a60*/  LD.E R21, desc[UR12][R6.64+0x9920] ;  /* 0x0099200c06157980 */ /* 0x000f62000c101900 */
[----:B--2---:R-:W-:-:S02]  /*0a70*/  IMAD.IADD R3, R3, 0x1, R8 ;  /* 0x0000000103037824 */ /* 0x004fc400078e0208 */
[----:B------:R-:W-:Y:S02]  /*0a80*/  VIADD R8, R0, 0x4 ;  /* 0x0000000400087836 */ /* 0x000fe40000000000 */
[----:B------:R-:W-:-:S03]  /*0a90*/  IMAD.SHL.U32 R3, R3, 0x4, RZ ;  /* 0x0000000403037824 */ /* 0x000fc600078e00ff */
[----:B------:R-:W-:Y:S02]  /*0aa0*/  LOP3.LUT R13, R8, 0xffc, RZ, 0xc0, !PT ;  /* 0x00000ffc080d7812 */ /* 0x000fe400078ec0ff */
[----:B------:R-:W-:Y:S02]  /*0ab0*/  LOP3.LUT R11, R3, 0xffc, RZ, 0xc0, !PT ;  /* 0x00000ffc030b7812 */ /* 0x000fe400078ec0ff */
[C---:B------:R-:W-:Y:S02]  /*0ac0*/  IADD3 R12, P1, PT, R22.reuse, R13, RZ ;  /* 0x0000000d160c7210 */ /* 0x040fe40007f3e0ff */
[----:B------:R-:W-:-:S03]  /*0ad0*/  IADD3 R10, P0, PT, R22, R11, RZ ;  /* 0x0000000b160a7210 */ /* 0x000fc60007f1e0ff */
[--C-:B------:R-:W-:Y:S02]  /*0ae0*/  IMAD.X R13, RZ, RZ, R23.reuse, P1 ;  /* 0x000000ffff0d7224 */ /* 0x100fe400008e0617 */
[----:B------:R-:W-:-:S04]  /*0af0*/  IMAD.X R11, RZ, RZ, R23, P0 ;  /* 0x000000ffff0b7224 */ /* 0x000fc800000e0617 */
[----:B------:R-:W3:Y:S04]  /*0b00*/  LDG.E R13, desc[UR6][R12.64] ;  /* 0x000000060c0d7981 */ /* 0x000ee8000c1e1900 */
[----:B------:R-:W4:Y:S01]  /*0b10*/  LDG.E R10, desc[UR8][R10.64] ;  /* 0x000000080a0a7981 */ /* 0x000f22000c1e1900 */
[----:B---3--:R-:W-:Y:S02]  /*0b20*/  LOP3.LUT R8, R13, R4, R14, 0x78, !PT ;  /* 0x000000040d087212 */ /* 0x008fe400078e780e */
[----:B----4-:R-:W-:Y:S02]  /*0b30*/  SHF.R.U32.HI R27, RZ, R27, R10 ;  /* 0x0000001bff1b7219 */ /* 0x010fe4000001160a */
[----:B-----5:R-:W-:-:S04]  /*0b40*/  SHF.L.U32 R21, R8, R21, RZ ;  /* 0x0000001508157219 */ /* 0x020fc800000006ff */
[----:B------:R-:W-:Y:S01]  /*0b50*/  LOP3.LUT R21, R8, R27, R21, 0x96, !PT ;  /* 0x0000001b08157212 */ /* 0x000fe200078e9615 */
[----:B------:R-:W-:-:S04]  /*0b60*/  IMAD.WIDE R8, R9, 0x3c, R6 ;  /* 0x0000003c09087825 */ /* 0x000fc800078e0206 */
[----:B------:R-:W-:-:S05]  /*0b70*/  IMAD.SHL.U32 R20, R21, 0x4, RZ ;  /* 0x0000000415147824 */ /* 0x000fca00078e00ff */
[----:B------:R-:W-:-:S04]  /*0b80*/  LOP3.LUT R13, R20, 0x3c, RZ, 0xc0, !PT ;  /* 0x0000003c140d7812 */ /* 0x000fc800078ec0ff */
[----:B------:R-:W-:-:S05]  /*0b90*/  IADD3 R4, P0, PT, R8, R13, RZ ;  /* 0x0000000d08047210 */ /* 0x000fca0007f1e0ff */
[----:B------:R-:W-:-:S05]  /*0ba0*/  IMAD.X R5, RZ, RZ, R9, P0 ;  /* 0x000000ffff057224 */ /* 0x000fca00000e0609 */
[----:B------:R-:W2:Y:S01]  /*0bb0*/  LD.E R4, desc[UR4][R4.64+0x320] ;  /* 0x0003200404047980 */ /* 0x000ea2000c101900 */
[----:B------:R-:W-:Y:S02]  /*0bc0*/  VIADD R0, R0, 0x57c ;  /* 0x0000057c00007836 */ /* 0x000fe40000000000 */
[----:B------:R-:W-:-:S03]  /*0bd0*/  VIADD R3, R3, 0xfffffffc ;  /* 0xfffffffc03037836 */ /* 0x000fc60000000000 */
[----:B------:R-:W-:Y:S02]  /*0be0*/  LOP3.LUT R7, R0, 0xffc, RZ, 0xc0, !PT ;  /* 0x00000ffc00077812 */ /* 0x000fe400078ec0ff */
[----:B------:R-:W-:Y:S02]  /*0bf0*/  LOP3.LUT R3, R3, 0xffc, RZ, 0xc0, !PT ;  /* 0x00000ffc03037812 */ /* 0x000fe400078ec0ff */
[C---:B------:R-:W-:Y:S02]  /*0c00*/  IADD3 R6, P0, PT, R22.reuse, R7, RZ ;  /* 0x0000000716067210 */ /* 0x040fe40007f1e0ff */
[----:B------:R-:W-:-:S03]  /*0c10*/  IADD3 R10, P1, PT, R22, R3, RZ ;  /* 0x00000003160a7210 */ /* 0x000fc60007f3e0ff */
[--C-:B------:R-:W-:Y:S02]  /*0c20*/  IMAD.X R7, RZ, RZ, R23.reuse, P0 ;  /* 0x000000ffff077224 */ /* 0x100fe400000e0617 */
[----:B------:R-:W-:Y:S01]  /*0c30*/  IMAD.X R11, RZ, RZ, R23, P1 ;  /* 0x000000ffff0b7224 */ /* 0x000fe200008e0617 */
[----:B--2---:R-:W-:-:S05]  /*0c40*/  LOP3.LUT R21, R21, R4, RZ, 0x3c, !PT ;  /* 0x0000000415157212 */ /* 0x004fca00078e3cff */
[----:B------:R0:W-:Y:S04]  /*0c50*/  STG.E desc[UR4][R6.64], R21 ;  /* 0x0000001506007986 */ /* 0x0001e8000c101904 */
[----:B------:R-:W2:Y:S02]  /*0c60*/  LDG.E R10, desc[UR6][R10.64] ;  /* 0x000000060a0a7981 */ /* 0x000ea4000c1e1900 */
[----:B--2---:R-:W-:-:S04]  /*0c70*/  SHF.R.U32.HI R3, RZ, 0x10, R10 ;  /* 0x00000010ff037819 */ /* 0x004fc8000001160a */
[----:B------:R-:W-:-:S04]  /*0c80*/  LOP3.LUT R3, R3, R10, RZ, 0x3c, !PT ;  /* 0x0000000a03037212 */ /* 0x000fc800078e3cff */
[----:B------:R-:W-:-:S04]  /*0c90*/  SHF.R.U32.HI R0, RZ, 0x8, R3 ;  /* 0x00000008ff007819 */ /* 0x000fc80000011603 */
[----:B------:R-:W-:-:S05]  /*0ca0*/  LOP3.LUT R0, R0, R3, RZ, 0x3c, !PT ;  /* 0x0000000300007212 */ /* 0x000fca00078e3cff */
[----:B------:R-:W-:-:S05]  /*0cb0*/  IMAD.SHL.U32 R0, R0, 0x4, RZ ;  /* 0x0000000400007824 */ /* 0x000fca00078e00ff */
[----:B------:R-:W-:-:S04]  /*0cc0*/  LOP3.LUT R5, R0, 0x3c, RZ, 0xc0, !PT ;  /* 0x0000003c00057812 */ /* 0x000fc800078ec0ff */
[----:B------:R-:W-:-:S05]  /*0cd0*/  IADD3 R4, P0, PT, R8, R5, RZ ;  /* 0x0000000508047210 */ /* 0x000fca0007f1e0ff */
[----:B------:R-:W-:-:S05]  /*0ce0*/  IMAD.X R5, RZ, RZ, R9, P0 ;  /* 0x000000ffff057224 */ /* 0x000fca00000e0609 */
[----:B------:R-:W0:Y:S01]  /*0cf0*/  LD.E R4, desc[UR4][R4.64+0x3520] ;  /* 0x0035200404047980 */ /* 0x000e22000c101900 */
[----:B------:R-:W-:Y:S05]  /*0d00*/  WARPSYNC.ALL ;  /* 0x0000000000007948 */ /* 0x000fea0003800000 */
[----:B------:R-:W-:Y:S01]  /*0d10*/  ISETP.NE.AND P0, PT, R31, RZ, PT ;  /* 0x000000ff1f00720c */ /* 0x000fe20003f05270 */
[----:B------:R-:W-:Y:S02]  /*0d20*/  IMAD.MOV.U32 R28, RZ, RZ, R18 ;  /* 0x000000ffff1c7224 */ /* 0x000fe400078e0012 */
[----:B------:R-:W-:Y:S01]  /*0d30*/  IMAD.MOV.U32 R27, RZ, RZ, R19 ;  /* 0x000000ffff1b7224 */ /* 0x000fe200078e0013 */
[----:B0-----:R-:W-:Y:S01]  /*0d40*/  LOP3.LUT R21, R4, R21, RZ, 0x3c, !PT ;  /* 0x0000001504157212 */ /* 0x001fe200078e3cff */
[----:B------:R-:W-:Y:S08]  /*0d50*/  BAR.SYNC.DEFER_BLOCKING 0x0 ;  /* 0x0000000000007b1d */ /* 0x000ff00000010000 */
[----:B------:R-:W-:-:S02]  /*0d60*/  @!P0 R2UR UR4, R16 ;  /* 0x00000000100482ca */ /* 0x000fc400000e0000 */
[----:B------:R-:W-:-:S13]  /*0d70*/  @!P0 R2UR UR5, R17 ;  /* 0x00000000110582ca */ /* 0x000fda00000e0000 */
[----:B------:R-:W2:Y:S01]  /*0d80*/  @!P0 LDG.E R6, desc[UR4][R22.64+0x1000] ;  /* 0x0010000416068981 */ /* 0x000ea2000c1e1900 */
[----:B------:R-:W-:Y:S01]  /*0d90*/  I2FP.F32.U32 R21, R21 ;  /* 0x0000001500157245 */ /* 0x000fe20000201000 */
[----:B------:R-:W-:Y:S01]  /*0da0*/  IMAD.MOV.U32 R0, RZ, RZ, 0x2f800000 ;  /* 0x2f800000ff007424 */ /* 0x000fe200078e00ff */
[----:B------:R-:W-:Y:S01]  /*0db0*/  BSSY.RECONVERGENT B0, `(.L_x_2) ;  /* 0x0000095000007945 */ /* 0x000fe20003800200 */
[----:B------:R-:W-:Y:S02]  /*0dc0*/  VIADD R30, R30, 0x1 ;  /* 0x000000011e1e7836 */ /* 0x000fe40000000000 */
[----:B------:R-:W-:Y:S01]  /*0dd0*/  FFMA R21, R21, R0, 1.1641532182693481445e-10 ;  /* 0x2f00000015157423 */ /* 0x000fe20000000000 */
[----:B------:R-:W-:Y:S02]  /*0de0*/  IMAD.MOV.U32 R33, RZ, RZ, RZ ;  /* 0x000000ffff217224 */ /* 0x000fe400078e00ff */
[----:B------:R-:W-:Y:S02]  /*0df0*/  IMAD.MOV.U32 R34, RZ, RZ, RZ ;  /* 0x000000ffff227224 */ /* 0x000fe400078e00ff */
[----:B------:R-:W-:Y:S01]  /*0e00*/  FMUL R0, R21, 51 ;  /* 0x424c000015007820 */ /* 0x000fe20000400000 */
[----:B------:R-:W-:-:S02]  /*0e10*/  IMAD.MOV.U32 R35, RZ, RZ, 0x1 ;  /* 0x00000001ff237424 */ /* 0x000fc400078e00ff */
[----:B------:R-:W-:-:S03]  /*0e20*/  IMAD.MOV.U32 R36, RZ, RZ, 0x66 ;  /* 0x00000066ff247424 */ /* 0x000fc600078e00ff */
[----:B------:R-:W0:Y:S08]  /*0e30*/  F2I.TRUNC.NTZ R0, R0 ;  /* 0x0000000000007305 */ /* 0x000e30000020f100 */
[----:B0-----:R-:W0:Y:S02]  /*0e40*/  I2F.F64 R4, R0 ;  /* 0x0000000000047312 */ /* 0x001e240000201c00 */
[----:B0-----:R-:W-:-:S06]  /*0e50*/  DADD R4, R4, 25.5 ;  /* 0x4039800004047429 */ /* 0x001fcc0000000000 */
[----:B------:R0:W1:Y:S01]  /*0e60*/  F2I.F64.TRUNC R3, R4 ;  /* 0x0000000400037311 */ /* 0x000062000030d100 */
[----:B--2---:R-:W-:-:S05]  /*0e70*/  @!P0 IMAD.IADD R6, R29, 0x1, R6 ;  /* 0x000000011d068824 */ /* 0x004fca00078e0206 */
[----:B------:R-:W-:-:S05]  /*0e80*/  @!P0 LOP3.LUT R7, R6, 0x3ff, RZ, 0xc0, !PT ;  /* 0x000003ff06078812 */ /* 0x000fca00078ec0ff */
[----:B------:R0:W-:Y:S01]  /*0e90*/  @!P0 STG.E desc[UR4][R22.64+0x1000], R7 ;  /* 0x0010000716008986 */ /* 0x0001e2000c101904 */
[----:B------:R-:W-:Y:S01]  /*0ea0*/  BAR.SYNC.DEFER_BLOCKING 0x0 ;  /* 0x0000000000007b1d */ /* 0x000fe20000010000 */
[----:B------:R-:W-:-:S04]  /*0eb0*/  ISETP.NE.AND P0, PT, R30, 0x3e8, PT ;  /* 0x000003e81e00780c */ /* 0x000fc80003f05270 */
[----:B-1----:R-:W-:-:S09]  /*0ec0*/  P2R R32, PR, RZ, 0x1 ;  /* 0x00000001ff207803 */ /* 0x002fd20000000000 */
.L_x_6:
[----:B0-2---:R-:W-:Y:S01]  /*0ed0*/  VIADD R4, R35, 0xffffffff ;  /* 0xffffffff23047836 */ /* 0x005fe20000000000 */
[----:B------:R-:W-:Y:S04]  /*0ee0*/  BSSY.RECONVERGENT B1, `(.L_x_3) ;  /* 0x000007b000017945 */ /* 0x000fe80003800200 */
[----:B------:R-:W-:-:S04]  /*0ef0*/  ISETP.GT.AND P0, PT, R4, R3, PT ;  /* 0x000000030400720c */ /* 0x000fc80003f04270 */
[----:B------:R-:W-:-:S13]  /*0f00*/  ISETP.GT.OR P0, PT, R0, R4, P0 ;  /* 0x000000040000720c */ /* 0x000fda0000704670 */
[----:B-1----:R-:W-:Y:S05]  /*0f10*/  @P0 BRA `(.L_x_4) ;  /* 0x0000000400bc0947 */ /* 0x002fea0003800000 */
[----:B------:R-:W-:Y:S01]  /*0f20*/  ISETP.NE.AND P0, PT, R36, 0x2, PT ;  /* 0x000000022400780c */ /* 0x000fe20003f05270 */
[----:B------:R-:W-:Y:S01]  /*0f30*/  IMAD.MOV.U32 R8, RZ, RZ, R18 ;  /* 0x000000ffff087224 */ /* 0x000fe200078e0012 */
[C---:B------:R-:W-:Y:S01]  /*0f40*/  R2UR UR6, R16.reuse ;  /* 0x00000000100672ca */ /* 0x040fe200000e0000 */
[----:B------:R-:W-:Y:S01]  /*0f50*/  IMAD.MOV.U32 R9, RZ, RZ, R19 ;  /* 0x000000ffff097224 */ /* 0x000fe200078e0013 */
[C---:B------:R-:W-:Y:S02]  /*0f60*/  R2UR UR7, R17.reuse ;  /* 0x00000000110772ca */ /* 0x040fe400000e0000 */
[----:B------:R-:W-:Y:S02]  /*0f70*/  R2UR UR4, R16 ;  /* 0x00000000100472ca */ /* 0x000fe400000e0000 */
[----:B------:R-:W-:Y:S02]  /*0f80*/  R2UR UR5, R17 ;  /* 0x00000000110572ca */ /* 0x000fe400000e0000 */
[----:B------:R-:W-:-:S02]  /*0f90*/  SEL R7, R35, RZ, P0 ;  /* 0x000000ff23077207 */ /* 0x000fc40000000000 */
[----:B------:R-:W-:-:S03]  /*0fa0*/  IADD3 R4, P1, PT, R18, R33, RZ ;  /* 0x0000002112047210 */ /* 0x000fc60007f3e0ff */
[----:B------:R-:W-:-:S04]  /*0fb0*/  IMAD.WIDE.U32 R8, R7, 0x2, R8 ;  /* 0x0000000207087825 */ /* 0x000fc800078e0008 */
[----:B------:R-:W-:Y:S02]  /*0fc0*/  IMAD.X R5, R19, 0x1, R34, P1 ;  /* 0x0000000113057824 */ /* 0x000fe400008e0622 */
[----:B------:R-:W2:Y:S04]  /*0fd0*/  LD.E.U16 R8, desc[UR6][R8.64] ;  /* 0x0000000608087980 */ /* 0x000ea8000c101500 */
[----:B------:R-:W3:Y:S01]  /*0fe0*/  LD.E.U16 R11, desc[UR4][R4.64+-0x2] ;  /* 0xfffffe04040b7980 */ /* 0x000ee2000c101500 */
[----:B--2---:R-:W-:Y:S02]  /*0ff0*/  PRMT R6, R8, 0x9910, RZ ;  /* 0x0000991008067816 */ /* 0x004fe400000000ff */
[----:B---3--:R-:W-:-:S04]  /*1000*/  PRMT R7, R11, 0x9910, RZ ;  /* 0x000099100b077816 */ /* 0x008fc800000000ff */
[----:B------:R-:W-:-:S13]  /*1010*/  ISETP.NE.AND P0, PT, R7, R6, PT ;  /* 0x000000060700720c */ /* 0x000fda0003f05270 */
[----:B------:R-:W-:Y:S02]  /*1020*/  @!P0 R2UR UR4, R16 ;  /* 0x00000000100482ca */ /* 0x000fe400000e0000 */
[----:B------:R-:W-:Y:S02]  /*1030*/  @!P0 R2UR UR5, R17 ;  /* 0x00000000110582ca */ /* 0x000fe400000e0000 */
[----:B------:R-:W-:-:S05]  /*1040*/  @!P0 IADD3 R6, P1, PT, R26, R33, RZ ;  /* 0x000000211a068210 */ /* 0x000fca0007f3e0ff */
[----:B------:R-:W-:-:S06]  /*1050*/  @!P0 IMAD.X R7, R25, 0x1, R34, P1 ;  /* 0x0000000119078824 */ /* 0x000fcc00008e0622 */
[----:B------:R0:W-:Y:S01]  /*1060*/  @!P0 ST.E.U16 desc[UR4][R6.64], R11 ;  /* 0x0000000b06008985 */ /* 0x0001e2000c101504 */
[----:B------:R-:W-:Y:S05]  /*1070*/  @!P0 BRA `(.L_x_5) ;  /* 0x0000000400848947 */ /* 0x000fea0003800000 */
[C---:B------:R-:W-:Y:S02]  /*1080*/  R2UR UR4, R16.reuse ;  /* 0x00000000100472ca */ /* 0x040fe400000e0000 */
[C---:B------:R-:W-:Y:S02]  /*1090*/  R2UR UR5, R17.reuse ;  /* 0x00000000110572ca */ /* 0x040fe400000e0000 */
[----:B------:R-:W-:Y:S02]  /*10a0*/  R2UR UR6, R16 ;  /* 0x00000000100672ca */ /* 0x000fe400000e0000 */
[----:B------:R-:W-:-:S09]  /*10b0*/  R2UR UR7, R17 ;  /* 0x00000000110772ca */ /* 0x000fd200000e0000 */
[----:B------:R-:W2:Y:S04]  /*10c0*/  LDG.E.64 R14, desc[UR4][R22.64+0x1008] ;  /* 0x00100804160e7981 */ /* 0x000ea8000c1e1b00 */
[----:B0-----:R-:W2:Y:S02]  /*10d0*/  LDG.E.64 R6, desc[UR6][R22.64+0x1000] ;  /* 0x0010000616067981 */ /* 0x001ea4000c1e1b00 */
[----:B--2---:R-:W-:Y:S01]  /*10e0*/  IMAD.WIDE R8, R7, 0x4, R14 ;  /* 0x0000000407087825 */ /* 0x004fe200078e020e */
[----:B------:R-:W-:Y:S01]  /*10f0*/  R2UR UR10, R16 ;  /* 0x00000000100a72ca */ /* 0x000fe200000e0000 */
[----:B------:R-:W2:Y:S04]  /*1100*/  LD.E R14, desc[UR6][R14.64+0x9f60] ;  /* 0x009f60060e0e7980 */ /* 0x000ea8000c101900 */
[----:B------:R-:W3:Y:S01]  /*1110*/  LD.E R20, desc[UR4][R8.64] ;  /* 0x0000000408147980 */ /* 0x000ee2000c101900 */
[----:B------:R-:W-:-:S04]  /*1120*/  IMAD.IADD R21, R31, 0x1, R6 ;  /* 0x000000011f157824 */ /* 0x000fc800078e0206 */
[----:B------:R-:W-:-:S05]  /*1130*/  IMAD.SHL.U32 R6, R21, 0x4, RZ ;  /* 0x0000000415067824 */ /* 0x000fca00078e00ff */
[----:B------:R-:W-:-:S04]  /*1140*/  LOP3.LUT R11, R6, 0xffc, RZ, 0xc0, !PT ;  /* 0x00000ffc060b7812 */ /* 0x000fc800078ec0ff */
[----:B------:R-:W-:Y:S01]  /*1150*/  IADD3 R10, P0, PT, R22, R11, RZ ;  /* 0x0000000b160a7210 */ /* 0x000fe20007f1e0ff */
[----:B------:R-:W-:-:S05]  /*1160*/  VIADD R11, R6, 0x4 ;  /* 0x00000004060b7836 */ /* 0x000fca0000000000 */
[----:B------:R-:W-:Y:S01]  /*1170*/  LOP3.LUT R13, R11, 0xffc, RZ, 0xc0, !PT ;  /* 0x00000ffc0b0d7812 */ /* 0x000fe200078ec0ff */
[----:B------:R-:W-:-:S03]  /*1180*/  IMAD.X R11, RZ, RZ, R23, P0 ;  /* 0x000000ffff0b7224 */ /* 0x000fc600000e0617 */
[----:B------:R-:W-:Y:S02]  /*1190*/  IADD3 R12, P0, PT, R22, R13, RZ ;  /* 0x0000000d160c7210 */ /* 0x000fe40007f1e0ff */
[C---:B------:R-:W-:Y:S01]  /*11a0*/  R2UR UR11, R17.reuse ;  /* 0x00000000110b72ca */ /* 0x040fe200000e0000 */
[----:B------:R-:W2:Y:S01]  /*11b0*/  LDG.E R10, desc[UR4][R10.64] ;  /* 0x000000040a0a7981 */ /* 0x000ea2000c1e1900 */
[----:B------:R-:W-:Y:S01]  /*11c0*/  R2UR UR8, R16 ;  /* 0x00000000100872ca */ /* 0x000fe200000e0000 */
[----:B------:R-:W-:Y:S01]  /*11d0*/  IMAD.X R13, RZ, RZ, R23, P0 ;  /* 0x000000ffff0d7224 */ /* 0x000fe200000e0617 */
[----:B------:R-:W-:-:S05]  /*11e0*/  R2UR UR9, R17 ;  /* 0x00000000110972ca */ /* 0x000fca00000e0000 */
[----:B------:R-:W2:Y:S08]  /*11f0*/  LDG.E R13, desc[UR6][R12.64] ;  /* 0x000000060c0d7981 */ /* 0x000eb0000c1e1900 */
[----:B------:R-:W4:Y:S04]  /*1200*/  LD.E R11, desc[UR8][R8.64+0x9920] ;  /* 0x00992008080b7980 */ /* 0x000f28000c101900 */
[----:B------:R-:W5:Y:S01]  /*1210*/  LD.E R12, desc[UR10][R8.64+0x9c40] ;  /* 0x009c400a080c7980 */ /* 0x000f62000c101900 */
[----:B---3--:R-:W-:-:S04]  /*1220*/  IMAD.IADD R20, R20, 0x1, R21 ;  /* 0x0000000114147824 */ /* 0x008fc800078e0215 */
[----:B------:R-:W-:-:S05]  /*1230*/  IMAD.SHL.U32 R37, R20, 0x4, RZ ;  /* 0x0000000414257824 */ /* 0x000fca00078e00ff */
[----:B------:R-:W-:-:S04]  /*1240*/  LOP3.LUT R21, R37, 0xffc, RZ, 0xc0, !PT ;  /* 0x00000ffc25157812 */ /* 0x000fc800078ec0ff */
[----:B------:R-:W-:-:S05]  /*1250*/  IADD3 R20, P0, PT, R22, R21, RZ ;  /* 0x0000001516147210 */ /* 0x000fca0007f1e0ff */
[----:B------:R-:W-:-:S05]  /*1260*/  IMAD.X R21, RZ, RZ, R23, P0 ;  /* 0x000000ffff157224 */ /* 0x000fca00000e0617 */
[----:B------:R-:W5:Y:S01]  /*1270*/  LDG.E R20, desc[UR4][R20.64] ;  /* 0x0000000414147981 */ /* 0x000f62000c1e1900 */
[----:B--2---:R-:W-:-:S04]  /*1280*/  LOP3.LUT R10, R13, R14, R10, 0x78, !PT ;  /* 0x0000000e0d0a7212 */ /* 0x004fc800078e780a */
[----:B----4-:R-:W-:Y:S02]  /*1290*/  SHF.L.U32 R11, R10, R11, RZ ;  /* 0x0000000b0a0b7219 */ /* 0x010fe400000006ff */
[----:B-----5:R-:W-:-:S04]  /*12a0*/  SHF.R.U32.HI R12, RZ, R12, R20 ;  /* 0x0000000cff0c7219 */ /* 0x020fc80000011614 */
[----:B------:R-:W-:Y:S01]  /*12b0*/  LOP3.LUT R14, R10, R12, R11, 0x96, !PT ;  /* 0x0000000c0a0e7212 */ /* 0x000fe200078e960b */
[----:B------:R-:W-:-:S04]  /*12c0*/  IMAD.WIDE R12, R7, 0x3c, R8 ;  /* 0x0000003c070c7825 */ /* 0x000fc800078e0208 */
[----:B------:R-:W-:-:S05]  /*12d0*/  IMAD.SHL.U32 R10, R14, 0x4, RZ ;  /* 0x000000040e0a7824 */ /* 0x000fca00078e00ff */
[----:B------:R-:W-:-:S04]  /*12e0*/  LOP3.LUT R11, R10, 0x3c, RZ, 0xc0, !PT ;  /* 0x0000003c0a0b7812 */ /* 0x000fc800078ec0ff */
[----:B------:R-:W-:-:S05]  /*12f0*/  IADD3 R10, P0, PT, R12, R11, RZ ;  /* 0x0000000b0c0a7210 */ /* 0x000fca0007f1e0ff */
[----:B------:R-:W-:-:S06]  /*1300*/  IMAD.X R11, RZ, RZ, R13, P0 ;  /* 0x000000ffff0b7224 */ /* 0x000fcc00000e060d */
        /* <DEDUP_REMOVED lines=11> */
[----:B------:R-:W2:Y:S01]  /*13c0*/  LDG.E R6, desc[UR6][R6.64] ;  /* 0x0000000606067981 */ /* 0x000ea2000c1e1900 */
[----:B------:R-:W-:Y:S02]  /*13d0*/  ISETP.NE.AND P1, PT, R31, RZ, PT ;  /* 0x000000ff1f00720c */ /* 0x000fe40003f25270 */
        /* <DEDUP_REMOVED lines=10> */
[----:B------:R-:W-:Y:S02]  /*1480*/  @!P1 R2UR UR4, R16 ;  /* 0x00000000100492ca */ /* 0x000fe400000e0000 */
[----:B------:R-:W-:Y:S01]  /*1490*/  @!P1 R2UR UR5, R17 ;  /* 0x00000000110592ca */ /* 0x000fe200000e0000 */
[----:B------:R-:W-:-:S12]  /*14a0*/  BAR.SYNC.DEFER_BLOCKING 0x0 ;  /* 0x0000000000007b1d */ /* 0x000fd80000010000 */
[----:B------:R-:W2:Y:S01]  /*14b0*/  @!P1 LDG.E R6, desc[UR4][R22.64+0x1000] ;  /* 0x0010000416069981 */ /* 0x000ea2000c1e1900 */
[----:B------:R-:W-:Y:S02]  /*14c0*/  @!P1 R2UR UR4, R16 ;  /* 0x00000000100492ca */ /* 0x000fe400000e0000 */
[----:B------:R-:W-:Y:S02]  /*14d0*/  @!P1 R2UR UR5, R17 ;  /* 0x00000000110592ca */ /* 0x000fe400000e0000 */
[----:B0-----:R-:W-:-:S04]  /*14e0*/  LOP3.LUT R15, R10, R15, RZ, 0x3c, !PT ;  /* 0x0000000f0a0f7212 */ /* 0x001fc800078e3cff */
[----:B------:R-:W-:Y:S01]  /*14f0*/  I2FP.F32.U32 R15, R15 ;  /* 0x0000000f000f7245 */ /* 0x000fe20000201000 */
[----:B--2---:R-:W-:-:S05]  /*1500*/  @!P1 IMAD.IADD R6, R29, 0x1, R6 ;  /* 0x000000011d069824 */ /* 0x004fca00078e0206 */
[----:B------:R-:W-:Y:S01]  /*1510*/  @!P1 LOP3.LUT R7, R6, 0x3ff, RZ, 0xc0, !PT ;  /* 0x000003ff06079812 */ /* 0x000fe200078ec0ff */
[----:B------:R-:W-:-:S04]  /*1520*/  IMAD.MOV.U32 R6, RZ, RZ, 0x2f800000 ;  /* 0x2f800000ff067424 */ /* 0x000fc800078e00ff */
[----:B------:R-:W-:-:S05]  /*1530*/  FFMA R15, R15, R6, 1.1641532182693481445e-10 ;  /* 0x2f0000000f0f7423 */ /* 0x000fca0000000006 */
[----:B------:R-:W-:Y:S01]  /*1540*/  FSETP.GEU.AND P0, PT, R15, 0.5, PT ;  /* 0x3f0000000f00780b */ /* 0x000fe20003f0e000 */
[----:B------:R1:W-:Y:S01]  /*1550*/  @!P1 STG.E desc[UR4][R22.64+0x1000], R7 ;  /* 0x0010000716009986 */ /* 0x0003e2000c101904 */
[----:B------:R-:W-:Y:S11]  /*1560*/  BAR.SYNC.DEFER_BLOCKING 0x0 ;  /* 0x0000000000007b1d */ /* 0x000ff60000010000 */
[----:B-1----:R-:W-:Y:S05]  /*1570*/  @P0 BRA `(.L_x_5) ;  /* 0x0000000000440947 */ /* 0x002fea0003800000 */
[----:B------:R-:W-:Y:S02]  /*1580*/  R2UR UR4, R16 ;  /* 0x00000000100472ca */ /* 0x000fe400000e0000 */
[----:B------:R-:W-:-:S13]  /*1590*/  R2UR UR5, R17 ;  /* 0x00000000110572ca */ /* 0x000fda00000e0000 */
[----:B------:R-:W2:Y:S01]  /*15a0*/  LD.E.U16 R4, desc[UR4][R4.64] ;  /* 0x0000000404047980 */ /* 0x000ea2000c101500 */
[----:B------:R-:W-:-:S05]  /*15b0*/  IADD3 R6, P1, PT, R26, R33, RZ ;  /* 0x000000211a067210 */ /* 0x000fca0007f3e0ff */
[----:B------:R-:W-:Y:S01]  /*15c0*/  IMAD.X R7, R25, 0x1, R34, P1 ;  /* 0x0000000119077824 */ /* 0x000fe200008e0622 */
[----:B--2---:R-:W-:-:S04]  /*15d0*/  ISETP.NE.AND P0, PT, R4, RZ, PT ;  /* 0x000000ff0400720c */ /* 0x004fc80003f05270 */
[----:B------:R-:W-:-:S05]  /*15e0*/  SEL R9, RZ, 0x1, P0 ;  /* 0x00000001ff097807 */ /* 0x000fca0000000000 */
[----:B------:R1:W-:Y:S01]  /*15f0*/  ST.E.U16 desc[UR4][R6.64], R9 ;  /* 0x0000000906007985 */ /* 0x0003e2000c101504 */
[----:B------:R-:W-:Y:S05]  /*1600*/  BRA `(.L_x_5) ;  /* 0x0000000000207947 */ /* 0x000fea0003800000 */
.L_x_4:
[----:B------:R-:W-:Y:S02]  /*1610*/  R2UR UR4, R16 ;  /* 0x00000000100472ca */ /* 0x000fe400000e0000 */
[----:B------:R-:W-:Y:S02]  /*1620*/  R2UR UR5, R17 ;  /* 0x00000000110572ca */ /* 0x000fe400000e0000 */
[----:B------:R-:W-:-:S05]  /*1630*/  IADD3 R6, P0, PT, R18, R33, RZ ;  /* 0x0000002112067210 */ /* 0x000fca0007f1e0ff */
[----:B------:R-:W-:-:S06]  /*1640*/  IMAD.X R7, R19, 0x1, R34, P0 ;  /* 0x0000000113077824 */ /* 0x000fcc00000e0622 */
[----:B------:R-:W2:Y:S01]  /*1650*/  LD.E.U16 R7, desc[UR4][R6.64] ;  /* 0x0000000406077980 */ /* 0x000ea2000c101500 */
[----:B------:R-:W-:-:S05]  /*1660*/  IADD3 R4, P0, PT, R26, R33, RZ ;  /* 0x000000211a047210 */ /* 0x000fca0007f1e0ff */
[----:B------:R-:W-:-:S05]  /*1670*/  IMAD.X R5, R25, 0x1, R34, P0 ;  /* 0x0000000119057824 */ /* 0x000fca00000e0622 */
[----:B--2---:R2:W-:Y:S03]  /*1680*/  ST.E.U16 desc[UR4][R4.64], R7 ;  /* 0x0000000704007985 */ /* 0x0045e6000c101504 */
.L_x_5:
[----:B------:R-:W-:Y:S05]  /*1690*/  BSYNC.RECONVERGENT B1 ;  /* 0x0000000000017941 */ /* 0x000fea0003800200 */
.L_x_3:
[----:B------:R-:W-:Y:S01]  /*16a0*/  VIADD R35, R35, 0x1 ;  /* 0x0000000123237836 */ /* 0x000fe20000000000 */
[----:B------:R-:W-:Y:S01]  /*16b0*/  IADD3 R33, P1, PT, R33, 0x2, RZ ;  /* 0x0000000221217810 */ /* 0x000fe20007f3e0ff */
[----:B------:R-:W-:-:S03]  /*16c0*/  VIADD R36, R36, 0xfffffffe ;  /* 0xfffffffe24247836 */ /* 0x000fc60000000000 */
[----:B------:R-:W-:Y:S01]  /*16d0*/  ISETP.NE.AND P0, PT, R35, 0x34, PT ;  /* 0x000000342300780c */ /* 0x000fe20003f05270 */
[----:B------:R-:W-:-:S12]  /*16e0*/  IMAD.X R34, RZ, RZ, R34, P1 ;  /* 0x000000ffff227224 */ /* 0x000fd800008e0622 */
[----:B------:R-:W-:Y:S05]  /*16f0*/  @P0 BRA `(.L_x_6) ;  /* 0xfffffff400f40947 */ /* 0x000fea000383ffff */
[----:B------:R-:W-:Y:S05]  /*1700*/  BSYNC.RECONVERGENT B0 ;  /* 0x0000000000007941 */ /* 0x000fea0003800200 */
.L_x_2:
[----:B------:R-:W-:Y:S01]  /*1710*/  MOV R8, 0x8 ;  /* 0x0000000800087802 */ /* 0x000fe20000000f00 */
[----:B------:R-:W3:Y:S01]  /*1720*/  LDCU.64 UR4, c[0x4][0x50] ;  /* 0x01000a00ff0477ac */ /* 0x000ee20008000a00 */
[----:B012---:R-:W-:-:S04]  /*1730*/  CS2R R6, SRZ ;  /* 0x0000000000067805 */ /* 0x007fc8000001ff00 */
[----:B------:R-:W0:Y:S01]  /*1740*/  LDC.64 R8, c[0x4][R8] ;  /* 0x0100000008087b82 */ /* 0x000e220000000a00 */
[----:B---3--:R-:W-:Y:S02]  /*1750*/  IMAD.U32 R4, RZ, RZ, UR4 ;  /* 0x00000004ff047e24 */ /* 0x008fe4000f8e00ff */
[----:B------:R-:W-:-:S07]  /*1760*/  IMAD.U32 R5, RZ, RZ, UR5 ;  /* 0x00000005ff057e24 */ /* 0x000fce000f8e00ff */
[----:B------:R-:W-:-:S07]  /*1770*/  LEPC R20, `(.L_x_7) ;  /* 0x000000001014794e */ /* 0x000fce0000000000 */
[----:B0-----:R-:W-:Y:S05]  /*1780*/  CALL.ABS.NOINC R8 ;  /* 0x0000000008007343 */ /* 0x001fea0003c00000 */
.L_x_7:
[----:B------:R-:W-:Y:S01]  /*1790*/  BSSY.RECONVERGENT B7, `(.L_x_8) ;  /* 0x000004d000077945 */ /* 0x000fe20003800200 */
[----:B------:R-:W-:-:S07]  /*17a0*/  IMAD.MOV.U32 R34, RZ, RZ, RZ ;  /* 0x000000ffff227224 */ /* 0x000fce00078e00ff */
.L_x_17:
[C---:B------:R-:W-:Y:S01]  /*17b0*/  ISETP.NE.AND P0, PT, R34.reuse, RZ, PT ;  /* 0x000000ff2200720c */ /* 0x040fe20003f05270 */
[----:B------:R-:W-:Y:S01]  /*17c0*/  IMAD.MOV.U32 R10, RZ, RZ, R26 ;  /* 0x000000ffff0a7224 */ /* 0x000fe200078e001a */
[----:B------:R-:W-:Y:S01]  /*17d0*/  BSSY.RECONVERGENT B6, `(.L_x_9) ;  /* 0x000001f000067945 */ /* 0x000fe20003800200 */
[----:B------:R-:W-:Y:S02]  /*17e0*/  IMAD.MOV.U32 R11, RZ, RZ, R25 ;  /* 0x000000ffff0b7224 */ /* 0x000fe400078e0019 */
[----:B------:R-:W-:-:S08]  /*17f0*/  IMAD.WIDE.U32 R18, R34, 0x2, R10 ;  /* 0x0000000222127825 */ /* 0x000fd000078e000a */
[----:B------:R-:W-:Y:S05]  /*1800*/  @!P0 BRA `(.L_x_10) ;  /* 0x0000000000388947 */ /* 0x000fea0003800000 */
[----:B------:R-:W-:Y:S02]  /*1810*/  R2UR UR4, R16 ;  /* 0x00000000100472ca */ /* 0x000fe400000e0000 */
[----:B------:R-:W-:-:S13]  /*1820*/  R2UR UR5, R17 ;  /* 0x00000000110572ca */ /* 0x000fda00000e0000 */
[----:B------:R-:W2:Y:S01]  /*1830*/  LD.E.S16 R0, desc[UR4][R18.64] ;  /* 0x0000000412007980 */ /* 0x000ea2000c101700 */
[----:B------:R-:W-:Y:S01]  /*1840*/  MOV R8, 0x8 ;  /* 0x0000000800087802 */ /* 0x000fe20000000f00 */
[----:B------:R-:W0:Y:S01]  /*1850*/  LDCU.64 UR4, c[0x4][0x58] ;  /* 0x01000b00ff0477ac */ /* 0x000e220008000a00 */
[----:B------:R-:W-:Y:S02]  /*1860*/  IMAD.MOV.U32 R6, RZ, RZ, R24 ;  /* 0x000000ffff067224 */ /* 0x000fe400078e0018 */
[----:B------:R-:W-:Y:S02]  /*1870*/  IMAD.MOV.U32 R7, RZ, RZ, R2 ;  /* 0x000000ffff077224 */ /* 0x000fe400078e0002 */
[----:B------:R-:W1:Y:S01]  /*1880*/  LDC.64 R8, c[0x4][R8] ;  /* 0x0100000008087b82 */ /* 0x000e620000000a00 */
[----:B0-----:R-:W-:Y:S02]  /*1890*/  IMAD.U32 R4, RZ, RZ, UR4 ;  /* 0x00000004ff047e24 */ /* 0x001fe4000f8e00ff */
[----:B------:R-:W-:Y:S01]  /*18a0*/  IMAD.U32 R5, RZ, RZ, UR5 ;  /* 0x00000005ff057e24 */ /* 0x000fe2000f8e00ff */
[----:B-12---:R0:W-:Y:S06]  /*18b0*/  STL [R1], R0 ;  /* 0x0000000001007387 */ /* 0x0061ec0000100800 */
[----:B------:R-:W-:-:S07]  /*18c0*/  LEPC R20, `(.L_x_11) ;  /* 0x000000001014794e */ /* 0x000fce0000000000 */
[----:B0-----:R-:W-:Y:S05]  /*18d0*/  CALL.ABS.NOINC R8 ;  /* 0x0000000008007343 */ /* 0x001fea0003c00000 */
.L_x_11:
[----:B------:R-:W-:Y:S05]  /*18e0*/  BRA `(.L_x_12) ;  /* 0x0000000000347947 */ /* 0x000fea0003800000 */
.L_x_10:
        /* <DEDUP_REMOVED lines=13> */
.L_x_12:
[----:B------:R-:W-:Y:S05]  /*19c0*/  BSYNC.RECONVERGENT B6 ;  /* 0x0000000000067941 */ /* 0x000fea0003800200 */
.L_x_9:
[----:B------:R-:W-:Y:S02]  /*19d0*/  R2UR UR4, R16 ;  /* 0x00000000100472ca */ /* 0x000fe400000e0000 */
[----:B------:R-:W-:-:S13]  /*19e0*/  R2UR UR5, R17 ;  /* 0x00000000110572ca */ /* 0x000fda00000e0000 */
[----:B------:R-:W2:Y:S01]  /*19f0*/  LD.E.S16 R0, desc[UR4][R18.64+0x2] ;  /* 0x0000020412007980 */ /* 0x000ea2000c101700 */
[----:B------:R-:W-:Y:S01]  /*1a00*/  MOV R33, 0x8 ;  /* 0x0000000800217802 */ /* 0x000fe20000000f00 */
[----:B------:R-:W0:Y:S01]  /*1a10*/  LDCU.64 UR4, c[0x4][0x58] ;  /* 0x01000b00ff0477ac */ /* 0x000e220008000a00 */
[----:B------:R-:W-:Y:S02]  /*1a20*/  IMAD.MOV.U32 R6, RZ, RZ, R24 ;  /* 0x000000ffff067224 */ /* 0x000fe400078e0018 */
[----:B------:R1:W3:Y:S01]  /*1a30*/  LDC.64 R8, c[0x4][R33] ;  /* 0x0100000021087b82 */ /* 0x0002e20000000a00 */
[----:B------:R-:W-:Y:S02]  /*1a40*/  IMAD.MOV.U32 R7, RZ, RZ, R2 ;  /* 0x000000ffff077224 */ /* 0x000fe400078e0002 */
[----:B0-----:R-:W-:Y:S02]  /*1a50*/  IMAD.U32 R4, RZ, RZ, UR4 ;  /* 0x00000004ff047e24 */ /* 0x001fe4000f8e00ff */
[----:B------:R-:W-:Y:S01]  /*1a60*/  IMAD.U32 R5, RZ, RZ, UR5 ;  /* 0x00000005ff057e24 */ /* 0x000fe2000f8e00ff */
[----:B--23--:R1:W-:Y:S06]  /*1a70*/  STL [R1], R0 ;  /* 0x0000000001007387 */ /* 0x00c3ec0000100800 */
[----:B------:R-:W-:-:S07]  /*1a80*/  LEPC R20, `(.L_x_13) ;  /* 0x000000001014794e */ /* 0x000fce0000000000 */
[----:B-1----:R-:W-:Y:S05]  /*1a90*/  CALL.ABS.NOINC R8 ;  /* 0x0000000008007343 */ /* 0x002fea0003c00000 */
.L_x_13:
[----:B------:R-:W-:Y:S02]  /*1aa0*/  R2UR UR4, R16 ;  /* 0x00000000100472ca */ /* 0x000fe400000e0000 */
[----:B------:R-:W-:-:S13]  /*1ab0*/  R2UR UR5, R17 ;  /* 0x00000000110572ca */ /* 0x000fda00000e0000 */
[----:B------:R-:W2:Y:S01]  /*1ac0*/  LD.E.S16 R0, desc[UR4][R18.64+0x4] ;  /* 0x0000040412007980 */ /* 0x000ea2000c101700 */
[----:B------:R0:W1:Y:S01]  /*1ad0*/  LDC.64 R8, c[0x4][R33] ;  /* 0x0100000021087b82 */ /* 0x0000620000000a00 */
[----:B------:R-:W3:Y:S01]  /*1ae0*/  LDCU.64 UR4, c[0x4][0x58] ;  /* 0x01000b00ff0477ac */ /* 0x000ee20008000a00 */
[----:B------:R-:W-:Y:S02]  /*1af0*/  IMAD.MOV.U32 R6, RZ, RZ, R24 ;  /* 0x000000ffff067224 */ /* 0x000fe400078e0018 */
[----:B------:R-:W-:Y:S02]  /*1b00*/  IMAD.MOV.U32 R7, RZ, RZ, R2 ;  /* 0x000000ffff077224 */ /* 0x000fe400078e0002 */
[----:B---3--:R-:W-:Y:S02]  /*1b10*/  IMAD.U32 R4, RZ, RZ, UR4 ;  /* 0x00000004ff047e24 */ /* 0x008fe4000f8e00ff */
[----:B------:R-:W-:Y:S01]  /*1b20*/  IMAD.U32 R5, RZ, RZ, UR5 ;  /* 0x00000005ff057e24 */ /* 0x000fe2000f8e00ff */
[----:B-12---:R0:W-:Y:S06]  /*1b30*/  STL [R1], R0 ;  /* 0x0000000001007387 */ /* 0x0061ec0000100800 */
[----:B------:R-:W-:-:S07]  /*1b40*/  LEPC R20, `(.L_x_14) ;  /* 0x000000001014794e */ /* 0x000fce0000000000 */
[----:B0-----:R-:W-:Y:S05]  /*1b50*/  CALL.ABS.NOINC R8 ;  /* 0x0000000008007343 */ /* 0x001fea0003c00000 */
.L_x_14:
[----:B------:R-:W-:-:S13]  /*1b60*/  ISETP.NE.AND P0, PT, R34, 0x30, PT ;  /* 0x000000302200780c */ /* 0x000fda0003f05270 */
[----:B------:R-:W-:Y:S05]  /*1b70*/  @!P0 BRA `(.L_x_15) ;  /* 0x0000000000388947 */ /* 0x000fea0003800000 */
        /* <DEDUP_REMOVED lines=12> */
.L_x_16:
[----:B------:R-:W-:Y:S01]  /*1c40*/  VIADD R34, R34, 0x4 ;  /* 0x0000000422227836 */ /* 0x000fe20000000000 */
[----:B------:R-:W-:Y:S06]  /*1c50*/  BRA `(.L_x_17) ;  /* 0xfffffff800d47947 */ /* 0x000fec000383ffff */
.L_x_15:
[----:B------:R-:W-:Y:S05]  /*1c60*/  BSYNC.RECONVERGENT B7 ;  /* 0x0000000000077941 */ /* 0x000fea0003800200 */
.L_x_8:
[----:B------:R-:W-:Y:S01]  /*1c70*/  MOV R8, 0x8 ;  /* 0x0000000800087802 */ /* 0x000fe20000000f00 */
[----:B------:R-:W0:Y:S01]  /*1c80*/  LDCU.64 UR4, c[0x4][0x68] ;  /* 0x01000d00ff0477ac */ /* 0x000e220008000a00 */
[----:B------:R-:W-:-:S04]  /*1c90*/  CS2R R6, SRZ ;  /* 0x0000000000067805 */ /* 0x000fc8000001ff00 */
[----:B------:R-:W1:Y:S01]  /*1ca0*/  LDC.64 R8, c[0x4][R8] ;  /* 0x0100000008087b82 */ /* 0x000e620000000a00 */
[----:B0-----:R-:W-:Y:S02]  /*1cb0*/  IMAD.U32 R4, RZ, RZ, UR4 ;  /* 0x00000004ff047e24 */ /* 0x001fe4000f8e00ff */
[----:B------:R-:W-:-:S07]  /*1cc0*/  IMAD.U32 R5, RZ, RZ, UR5 ;  /* 0x00000005ff057e24 */ /* 0x000fce000f8e00ff */
[----:B------:R-:W-:-:S07]  /*1cd0*/  LEPC R20, `(.L_x_18) ;  /* 0x000000001014794e */ /* 0x000fce0000000000 */
[----:B-1----:R-:W-:Y:S05]  /*1ce0*/  CALL.ABS.NOINC R8 ;  /* 0x0000000008007343 */ /* 0x002fea0003c00000 */
.L_x_18:
[----:B------:R-:W-:Y:S01]  /*1cf0*/  ISETP.NE.AND P6, PT, R32, RZ, PT ;  /* 0x000000ff2000720c */ /* 0x000fe20003fc5270 */
[----:B------:R-:W-:Y:S02]  /*1d00*/  IMAD.MOV.U32 R18, RZ, RZ, R26 ;  /* 0x000000ffff127224 */ /* 0x000fe400078e001a */
[----:B------:R-:W-:Y:S02]  /*1d10*/  IMAD.MOV.U32 R19, RZ, RZ, R25 ;  /* 0x000000ffff137224 */ /* 0x000fe400078e0019 */
[----:B------:R-:W-:Y:S02]  /*1d20*/  IMAD.MOV.U32 R26, RZ, RZ, R28 ;  /* 0x000000ffff1a7224 */ /* 0x000fe400078e001c */
[----:B------:R-:W-:-:S06]  /*1d30*/  IMAD.MOV.U32 R25, RZ, RZ, R27 ;  /* 0x000000ffff197224 */ /* 0x000fcc00078e001b */
[----:B------:R-:W-:Y:S05]  /*1d40*/  @P6 BRA `(.L_x_19) ;  /* 0xffffffe800e46947 */ /* 0x000fea000383ffff */
[----:B------:R-:W-:Y:S05]  /*1d50*/  EXIT ;  /* 0x000000000000794d */ /* 0x000fea0003800000 */
.L_x_20:
[----:B------:R-:W-:-:S00]  /*1d60*/  BRA `(.L_x_20) ;  /* 0xfffffffc00fc7947 */ /* 0x000fc0000383ffff */
[----:B------:R-:W-:-:S00]  /*1d70*/  NOP ;  /* 0x0000000000007918 */ /* 0x000fc00000000000 */
        /* <DEDUP_REMOVED lines=8> */
.L_x_21:


//--------------------- .nv.global.init           --------------------------
	.section	.nv.global.init,"aw",@progbits
	.align	4
.nv.global.init:
	.type		mrg32k3aM1SubSeq,@object
	.size		mrg32k3aM1SubSeq,(mrg32k3aM2SubSeq - mrg32k3aM1SubSeq)
mrg32k3aM1SubSeq:
        /*0000*/ 	.byte	0x0b, 0xcc, 0xee, 0x04, 0x73, 0x29, 0x8b, 0x6f, 0xf6, 0x53, 0x03, 0xf6, 0x23, 0xf6, 0xea, 0xda
        /* <DEDUP_REMOVED lines=125> */
	.type		mrg32k3aM2SubSeq,@object
	.size		mrg32k3aM2SubSeq,(mrg32k3aM1 - mrg32k3aM2SubSeq)
mrg32k3aM2SubSeq:
        /* <DEDUP_REMOVED lines=126> */
	.type		mrg32k3aM1,@object
	.size		mrg32k3aM1,(mrg32k3aM1Seq - mrg32k3aM1)
mrg32k3aM1:
        /* <DEDUP_REMOVED lines=144> */
	.type		mrg32k3aM1Seq,@object
	.size		mrg32k3aM1Seq,(mrg32k3aM2 - mrg32k3aM1Seq)
mrg32k3aM1Seq:
        /* <DEDUP_REMOVED lines=144> */
	.type		mrg32k3aM2,@object
	.size		mrg32k3aM2,(mrg32k3aM2Seq - mrg32k3aM2)
mrg32k3aM2:
        /* <DEDUP_REMOVED lines=144> */
	.type		mrg32k3aM2Seq,@object
	.size		mrg32k3aM2Seq,(precalc_xorwow_matrix - mrg32k3aM2Seq)
mrg32k3aM2Seq:
        /* <DEDUP_REMOVED lines=144> */
	.type		precalc_xorwow_matrix,@object
	.size		precalc_xorwow_matrix,(precalc_xorwow_offset_matrix - precalc_xorwow_matrix)
precalc_xorwow_matrix:
        /* <DEDUP_REMOVED lines=6400> */
	.type		precalc_xorwow_offset_matrix,@object
	.size		precalc_xorwow_offset_matrix,($str - precalc_xorwow_offset_matrix)
precalc_xorwow_offset_matrix:
        /* <DEDUP_REMOVED lines=6400> */
	.type		$str,@object
	.size		$str,($str$2 - $str)
$str:
        /*353c0*/ 	.byte	0x5b, 0x00
	.type		$str$2,@object
	.size		$str$2,($str$3 - $str$2)
$str$2:
        /*353c2*/ 	.byte	0x25, 0x64, 0x00
	.type		$str$3,@object
	.size		$str$3,($str$1 - $str$3)
$str$3:
        /*353c5*/ 	.byte	0x5d, 0x0a, 0x00
	.type		$str$1,@object
	.size		$str$1,(.L_10 - $str$1)
$str$1:
        /*353c8*/ 	.byte	0x2c, 0x25, 0x64, 0x00
.L_10:


//--------------------- .nv.shared.reserved.0     --------------------------
	.section	.nv.shared.reserved.0,"aw",@nobits
	.weak		__nv_reservedSMEM_offset_0_alias
	.size		__nv_reservedSMEM_offset_0_alias, 0, 64
	.other		__nv_reservedSMEM_offset_0_alias,@"STO_CUDA_RESERVED_SHARED STV_DEFAULT"
__nv_reservedSMEM_offset_0_alias:
	.zero		0
	.zero		64


//--------------------- .nv.constant0._Z15generate_kernelP17curandStateMtgp32 --------------------------
	.section	.nv.constant0._Z15generate_kernelP17curandStateMtgp32,"a",@progbits
	.sectionflags	@""
	.align	4
.nv.constant0._Z15generate_kernelP17curandStateMtgp32:
	.zero		904


//--------------------- SYMBOLS --------------------------

	.type		.nv.reservedSmem.offset0,@object
	.size		.nv.reservedSmem.offset0,0x4
	.type		malloc,@function
	.type		vprintf,@function
